//
// Generated by NVIDIA NVVM Compiler
//
// Compiler Build ID: CL-36424714
// Cuda compilation tools, release 13.0, V13.0.88
// Based on NVVM 20.0.0
//

.version 9.0
.target sm_100
.address_size 64

	// .globl	main_kernel
// _ZZ11main_kernelE15PadInput_shared has been demoted
// _ZZ11main_kernelE13weight_shared has been demoted

.visible .entry main_kernel(
	.param .u64 .ptr .align 1 main_kernel_param_0,
	.param .u64 .ptr .align 1 main_kernel_param_1,
	.param .u64 .ptr .align 1 main_kernel_param_2
)
.maxntid 192
{
	.reg .pred 	%p<9>;
	.reg .b16 	%rs<11>;
	.reg .b32 	%r<94>;
	.reg .b32 	%f<361>;
	.reg .b64 	%rd<15>;
	// demoted variable
	.shared .align 4 .b8 _ZZ11main_kernelE15PadInput_shared[3072];
	// demoted variable
	.shared .align 4 .b8 _ZZ11main_kernelE13weight_shared[3072];
	ld.param.u64 	%rd4, [main_kernel_param_2];
	cvta.to.global.u64 	%rd1, %rd4;
	mov.u32 	%r26, %ctaid.x;
	mul.hi.u32 	%r27, %r26, 715827883;
	shr.u32 	%r4, %r27, 4;
	mul.lo.s32 	%r28, %r4, 96;
	sub.s32 	%r29, %r26, %r28;
	cvt.u16.u32 	%rs1, %r29;
	mul.lo.s16 	%rs2, %rs1, 171;
	shr.u16 	%rs3, %rs2, 12;
	cvt.u32.u16 	%r1, %rs3;
	mov.u32 	%r2, %tid.x;
	cvt.u16.u32 	%rs4, %r2;
	mul.lo.s16 	%rs5, %rs4, 171;
	shr.u16 	%rs6, %rs5, 13;
	mul.lo.s16 	%rs7, %rs6, 48;
	sub.s16 	%rs8, %rs4, %rs7;
	and.b16  	%rs9, %rs8, 240;
	shr.u16 	%rs10, %rs9, 4;
	cvt.u32.u16 	%r3, %rs10;
	shr.u32 	%r30, %r27, 2;
	mul.lo.s32 	%r31, %r30, 24;
	sub.s32 	%r32, %r26, %r31;
	shr.u32 	%r33, %r32, 1;
	and.b32  	%r34, %r33, 12;
	shr.u32 	%r35, %r2, 1;
	and.b32  	%r36, %r35, 7;
	or.b32  	%r37, %r34, %r36;
	setp.ne.s32 	%p2, %r37, 0;
	add.s32 	%r38, %r34, %r36;
	setp.lt.u32 	%p3, %r38, 15;
	and.pred  	%p1, %p2, %p3;
	cvt.u32.u16 	%r40, %rs6;
	prmt.b32 	%r41, %r40, %r1, 0x3340U;
	prmt.b32 	%r42, %r43, %r44, 0x3340U;
	prmt.b32 	%r5, %r41, %r42, 0x5410U;
	mov.b32 	%r90, 0;
	mov.b32 	%r45, 704693248;
	dp2a.lo.u32.u32 	%r46, %r45, %r5, %r90;
	mul.wide.u16 	%r47, %rs10, 3584;
	shl.b32 	%r48, %r32, 7;
	and.b32  	%r6, %r48, 3072;
	shl.b32 	%r49, %r2, 7;
	and.b32  	%r50, %r49, 1792;
	shl.b32 	%r51, %r2, 2;
	and.b32  	%r52, %r51, 4;
	shl.b32 	%r53, %r2, 4;
	mov.u32 	%r54, _ZZ11main_kernelE15PadInput_shared;
	add.s32 	%r7, %r54, %r53;
	mov.u32 	%r55, _ZZ11main_kernelE13weight_shared;
	add.s32 	%r8, %r55, %r53;
	shl.b32 	%r56, %r26, 5;
	and.b32  	%r9, %r56, 224;
	and.b32  	%r57, %r53, 3840;
	add.s32 	%r10, %r54, %r57;
	shl.b32 	%r58, %r2, 3;
	and.b32  	%r59, %r58, 120;
	add.s32 	%r11, %r55, %r59;
	mad.lo.s32 	%r60, %r4, 200704, %r46;
	add.s32 	%r61, %r60, %r47;
	add.s32 	%r62, %r61, %r6;
	add.s32 	%r63, %r62, %r50;
	add.s32 	%r64, %r63, %r52;
	add.s32 	%r12, %r64, -3840;
	mov.f32 	%f349, 0f00000000;
	not.pred 	%p6, %p1;
	mov.f32 	%f350, %f349;
	mov.f32 	%f351, %f349;
	mov.f32 	%f352, %f349;
	mov.f32 	%f353, %f349;
	mov.f32 	%f354, %f349;
	mov.f32 	%f355, %f349;
	mov.f32 	%f356, %f349;
$L__BB0_1:
	shl.b32 	%r66, %r90, 1;
	mad.lo.s32 	%r67, %r1, 3, %r66;
	or.b32  	%r14, %r67, %r3;
	add.s32 	%r68, %r66, %r3;
	mul.hi.u32 	%r69, %r68, 1431655766;
	add.s32 	%r15, %r69, %r1;
	mad.lo.s32 	%r92, %r90, 7168, %r12;
	shl.b32 	%r70, %r2, 10;
	and.b32  	%r71, %r70, 196608;
	shl.b32 	%r72, %r2, 5;
	and.b32  	%r73, %r72, 1792;
	or.b32  	%r74, %r71, %r73;
	or.b32  	%r75, %r74, %r9;
	shl.b32 	%r76, %r2, 2;
	and.b32  	%r77, %r76, 28;
	add.s32 	%r78, %r75, %r77;
	mad.lo.s32 	%r91, %r90, 196608, %r78;
	mov.b32 	%r93, 0;
$L__BB0_2:
	setp.eq.s32 	%p4, %r14, 0;
	bar.sync 	0;
	mov.f32 	%f357, 0f00000000;
	mov.f32 	%f358, 0f00000000;
	mov.f32 	%f359, 0f00000000;
	mov.f32 	%f360, 0f00000000;
	@%p4 bra 	$L__BB0_6;
	setp.gt.u32 	%p5, %r15, 4;
	@%p5 bra 	$L__BB0_6;
	@%p6 bra 	$L__BB0_6;
	ld.param.u64 	%rd14, [main_kernel_param_1];
	mul.wide.s32 	%rd5, %r92, 4;
	cvta.to.global.u64 	%rd6, %rd14;
	add.s64 	%rd7, %rd6, %rd5;
	ld.global.nc.v4.f32 	{%f360, %f359, %f358, %f357}, [%rd7];
$L__BB0_6:
	st.shared.v4.f32 	[%r7], {%f360, %f359, %f358, %f357};
	mul.wide.u32 	%rd8, %r91, 4;
	add.s64 	%rd9, %rd1, %rd8;
	ld.global.nc.v4.f32 	{%f37, %f38, %f39, %f40}, [%rd9];
	st.shared.v4.f32 	[%r8], {%f37, %f38, %f39, %f40};
	bar.sync 	0;
	ld.shared.f32 	%f41, [%r10];
	ld.shared.f32 	%f42, [%r11];
	fma.rn.f32 	%f43, %f41, %f42, %f349;
	ld.shared.f32 	%f44, [%r10+64];
	fma.rn.f32 	%f45, %f42, %f44, %f353;
	ld.shared.f32 	%f46, [%r11+4];
	fma.rn.f32 	%f47, %f41, %f46, %f350;
	fma.rn.f32 	%f48, %f46, %f44, %f354;
	ld.shared.f32 	%f49, [%r10+32];
	fma.rn.f32 	%f50, %f49, %f42, %f351;
	ld.shared.f32 	%f51, [%r10+96];
	fma.rn.f32 	%f52, %f42, %f51, %f355;
	fma.rn.f32 	%f53, %f49, %f46, %f352;
	fma.rn.f32 	%f54, %f46, %f51, %f356;
	ld.shared.f32 	%f55, [%r10+4];
	ld.shared.f32 	%f56, [%r11+128];
	fma.rn.f32 	%f57, %f55, %f56, %f43;
	ld.shared.f32 	%f58, [%r10+68];
	fma.rn.f32 	%f59, %f56, %f58, %f45;
	ld.shared.f32 	%f60, [%r11+132];
	fma.rn.f32 	%f61, %f55, %f60, %f47;
	fma.rn.f32 	%f62, %f60, %f58, %f48;
	ld.shared.f32 	%f63, [%r10+36];
	fma.rn.f32 	%f64, %f63, %f56, %f50;
	ld.shared.f32 	%f65, [%r10+100];
	fma.rn.f32 	%f66, %f56, %f65, %f52;
	fma.rn.f32 	%f67, %f63, %f60, %f53;
	fma.rn.f32 	%f68, %f60, %f65, %f54;
	ld.shared.f32 	%f69, [%r10+8];
	ld.shared.f32 	%f70, [%r11+256];
	fma.rn.f32 	%f71, %f69, %f70, %f57;
	ld.shared.f32 	%f72, [%r10+72];
	fma.rn.f32 	%f73, %f70, %f72, %f59;
	ld.shared.f32 	%f74, [%r11+260];
	fma.rn.f32 	%f75, %f69, %f74, %f61;
	fma.rn.f32 	%f76, %f74, %f72, %f62;
	ld.shared.f32 	%f77, [%r10+40];
	fma.rn.f32 	%f78, %f77, %f70, %f64;
	ld.shared.f32 	%f79, [%r10+104];
	fma.rn.f32 	%f80, %f70, %f79, %f66;
	fma.rn.f32 	%f81, %f77, %f74, %f67;
	fma.rn.f32 	%f82, %f74, %f79, %f68;
	ld.shared.f32 	%f83, [%r10+12];
	ld.shared.f32 	%f84, [%r11+384];
	fma.rn.f32 	%f85, %f83, %f84, %f71;
	ld.shared.f32 	%f86, [%r10+76];
	fma.rn.f32 	%f87, %f84, %f86, %f73;
	ld.shared.f32 	%f88, [%r11+388];
	fma.rn.f32 	%f89, %f83, %f88, %f75;
	fma.rn.f32 	%f90, %f88, %f86, %f76;
	ld.shared.f32 	%f91, [%r10+44];
	fma.rn.f32 	%f92, %f91, %f84, %f78;
	ld.shared.f32 	%f93, [%r10+108];
	fma.rn.f32 	%f94, %f84, %f93, %f80;
	fma.rn.f32 	%f95, %f91, %f88, %f81;
	fma.rn.f32 	%f96, %f88, %f93, %f82;
	ld.shared.f32 	%f97, [%r11+1024];
	fma.rn.f32 	%f98, %f44, %f97, %f85;
	ld.shared.f32 	%f99, [%r10+128];
	fma.rn.f32 	%f100, %f97, %f99, %f87;
	ld.shared.f32 	%f101, [%r11+1028];
	fma.rn.f32 	%f102, %f44, %f101, %f89;
	fma.rn.f32 	%f103, %f101, %f99, %f90;
	fma.rn.f32 	%f104, %f51, %f97, %f92;
	ld.shared.f32 	%f105, [%r10+160];
	fma.rn.f32 	%f106, %f97, %f105, %f94;
	fma.rn.f32 	%f107, %f51, %f101, %f95;
	fma.rn.f32 	%f108, %f101, %f105, %f96;
	ld.shared.f32 	%f109, [%r11+1152];
	fma.rn.f32 	%f110, %f58, %f109, %f98;
	ld.shared.f32 	%f111, [%r10+132];
	fma.rn.f32 	%f112, %f109, %f111, %f100;
	ld.shared.f32 	%f113, [%r11+1156];
	fma.rn.f32 	%f114, %f58, %f113, %f102;
	fma.rn.f32 	%f115, %f113, %f111, %f103;
	fma.rn.f32 	%f116, %f65, %f109, %f104;
	ld.shared.f32 	%f117, [%r10+164];
	fma.rn.f32 	%f118, %f109, %f117, %f106;
	fma.rn.f32 	%f119, %f65, %f113, %f107;
	fma.rn.f32 	%f120, %f113, %f117, %f108;
	ld.shared.f32 	%f121, [%r11+1280];
	fma.rn.f32 	%f122, %f72, %f121, %f110;
	ld.shared.f32 	%f123, [%r10+136];
	fma.rn.f32 	%f124, %f121, %f123, %f112;
	ld.shared.f32 	%f125, [%r11+1284];
	fma.rn.f32 	%f126, %f72, %f125, %f114;
	fma.rn.f32 	%f127, %f125, %f123, %f115;
	fma.rn.f32 	%f128, %f79, %f121, %f116;
	ld.shared.f32 	%f129, [%r10+168];
	fma.rn.f32 	%f130, %f121, %f129, %f118;
	fma.rn.f32 	%f131, %f79, %f125, %f119;
	fma.rn.f32 	%f132, %f125, %f129, %f120;
	ld.shared.f32 	%f133, [%r11+1408];
	fma.rn.f32 	%f134, %f86, %f133, %f122;
	ld.shared.f32 	%f135, [%r10+140];
	fma.rn.f32 	%f136, %f133, %f135, %f124;
	ld.shared.f32 	%f137, [%r11+1412];
	fma.rn.f32 	%f138, %f86, %f137, %f126;
	fma.rn.f32 	%f139, %f137, %f135, %f127;
	fma.rn.f32 	%f140, %f93, %f133, %f128;
	ld.shared.f32 	%f141, [%r10+172];
	fma.rn.f32 	%f142, %f133, %f141, %f130;
	fma.rn.f32 	%f143, %f93, %f137, %f131;
	fma.rn.f32 	%f144, %f137, %f141, %f132;
	ld.shared.f32 	%f145, [%r11+2048];
	fma.rn.f32 	%f146, %f99, %f145, %f134;
	ld.shared.f32 	%f147, [%r10+192];
	fma.rn.f32 	%f148, %f145, %f147, %f136;
	ld.shared.f32 	%f149, [%r11+2052];
	fma.rn.f32 	%f150, %f99, %f149, %f138;
	fma.rn.f32 	%f151, %f149, %f147, %f139;
	fma.rn.f32 	%f152, %f105, %f145, %f140;
	ld.shared.f32 	%f153, [%r10+224];
	fma.rn.f32 	%f154, %f145, %f153, %f142;
	fma.rn.f32 	%f155, %f105, %f149, %f143;
	fma.rn.f32 	%f156, %f149, %f153, %f144;
	ld.shared.f32 	%f157, [%r11+2176];
	fma.rn.f32 	%f158, %f111, %f157, %f146;
	ld.shared.f32 	%f159, [%r10+196];
	fma.rn.f32 	%f160, %f157, %f159, %f148;
	ld.shared.f32 	%f161, [%r11+2180];
	fma.rn.f32 	%f162, %f111, %f161, %f150;
	fma.rn.f32 	%f163, %f161, %f159, %f151;
	fma.rn.f32 	%f164, %f117, %f157, %f152;
	ld.shared.f32 	%f165, [%r10+228];
	fma.rn.f32 	%f166, %f157, %f165, %f154;
	fma.rn.f32 	%f167, %f117, %f161, %f155;
	fma.rn.f32 	%f168, %f161, %f165, %f156;
	ld.shared.f32 	%f169, [%r11+2304];
	fma.rn.f32 	%f170, %f123, %f169, %f158;
	ld.shared.f32 	%f171, [%r10+200];
	fma.rn.f32 	%f172, %f169, %f171, %f160;
	ld.shared.f32 	%f173, [%r11+2308];
	fma.rn.f32 	%f174, %f123, %f173, %f162;
	fma.rn.f32 	%f175, %f173, %f171, %f163;
	fma.rn.f32 	%f176, %f129, %f169, %f164;
	ld.shared.f32 	%f177, [%r10+232];
	fma.rn.f32 	%f178, %f169, %f177, %f166;
	fma.rn.f32 	%f179, %f129, %f173, %f167;
	fma.rn.f32 	%f180, %f173, %f177, %f168;
	ld.shared.f32 	%f181, [%r11+2432];
	fma.rn.f32 	%f182, %f135, %f181, %f170;
	ld.shared.f32 	%f183, [%r10+204];
	fma.rn.f32 	%f184, %f181, %f183, %f172;
	ld.shared.f32 	%f185, [%r11+2436];
	fma.rn.f32 	%f186, %f135, %f185, %f174;
	fma.rn.f32 	%f187, %f185, %f183, %f175;
	fma.rn.f32 	%f188, %f141, %f181, %f176;
	ld.shared.f32 	%f189, [%r10+236];
	fma.rn.f32 	%f190, %f181, %f189, %f178;
	fma.rn.f32 	%f191, %f141, %f185, %f179;
	fma.rn.f32 	%f192, %f185, %f189, %f180;
	ld.shared.f32 	%f193, [%r10+16];
	ld.shared.f32 	%f194, [%r11+512];
	fma.rn.f32 	%f195, %f193, %f194, %f182;
	ld.shared.f32 	%f196, [%r10+80];
	fma.rn.f32 	%f197, %f194, %f196, %f184;
	ld.shared.f32 	%f198, [%r11+516];
	fma.rn.f32 	%f199, %f193, %f198, %f186;
	fma.rn.f32 	%f200, %f198, %f196, %f187;
	ld.shared.f32 	%f201, [%r10+48];
	fma.rn.f32 	%f202, %f201, %f194, %f188;
	ld.shared.f32 	%f203, [%r10+112];
	fma.rn.f32 	%f204, %f194, %f203, %f190;
	fma.rn.f32 	%f205, %f201, %f198, %f191;
	fma.rn.f32 	%f206, %f198, %f203, %f192;
	ld.shared.f32 	%f207, [%r10+20];
	ld.shared.f32 	%f208, [%r11+640];
	fma.rn.f32 	%f209, %f207, %f208, %f195;
	ld.shared.f32 	%f210, [%r10+84];
	fma.rn.f32 	%f211, %f208, %f210, %f197;
	ld.shared.f32 	%f212, [%r11+644];
	fma.rn.f32 	%f213, %f207, %f212, %f199;
	fma.rn.f32 	%f214, %f212, %f210, %f200;
	ld.shared.f32 	%f215, [%r10+52];
	fma.rn.f32 	%f216, %f215, %f208, %f202;
	ld.shared.f32 	%f217, [%r10+116];
	fma.rn.f32 	%f218, %f208, %f217, %f204;
	fma.rn.f32 	%f219, %f215, %f212, %f205;
	fma.rn.f32 	%f220, %f212, %f217, %f206;
	ld.shared.f32 	%f221, [%r10+24];
	ld.shared.f32 	%f222, [%r11+768];
	fma.rn.f32 	%f223, %f221, %f222, %f209;
	ld.shared.f32 	%f224, [%r10+88];
	fma.rn.f32 	%f225, %f222, %f224, %f211;
	ld.shared.f32 	%f226, [%r11+772];
	fma.rn.f32 	%f227, %f221, %f226, %f213;
	fma.rn.f32 	%f228, %f226, %f224, %f214;
	ld.shared.f32 	%f229, [%r10+56];
	fma.rn.f32 	%f230, %f229, %f222, %f216;
	ld.shared.f32 	%f231, [%r10+120];
	fma.rn.f32 	%f232, %f222, %f231, %f218;
	fma.rn.f32 	%f233, %f229, %f226, %f219;
	fma.rn.f32 	%f234, %f226, %f231, %f220;
	ld.shared.f32 	%f235, [%r10+28];
	ld.shared.f32 	%f236, [%r11+896];
	fma.rn.f32 	%f237, %f235, %f236, %f223;
	ld.shared.f32 	%f238, [%r10+92];
	fma.rn.f32 	%f239, %f236, %f238, %f225;
	ld.shared.f32 	%f240, [%r11+900];
	fma.rn.f32 	%f241, %f235, %f240, %f227;
	fma.rn.f32 	%f242, %f240, %f238, %f228;
	ld.shared.f32 	%f243, [%r10+60];
	fma.rn.f32 	%f244, %f243, %f236, %f230;
	ld.shared.f32 	%f245, [%r10+124];
	fma.rn.f32 	%f246, %f236, %f245, %f232;
	fma.rn.f32 	%f247, %f243, %f240, %f233;
	fma.rn.f32 	%f248, %f240, %f245, %f234;
	ld.shared.f32 	%f249, [%r11+1536];
	fma.rn.f32 	%f250, %f196, %f249, %f237;
	ld.shared.f32 	%f251, [%r10+144];
	fma.rn.f32 	%f252, %f249, %f251, %f239;
	ld.shared.f32 	%f253, [%r11+1540];
	fma.rn.f32 	%f254, %f196, %f253, %f241;
	fma.rn.f32 	%f255, %f253, %f251, %f242;
	fma.rn.f32 	%f256, %f203, %f249, %f244;
	ld.shared.f32 	%f257, [%r10+176];
	fma.rn.f32 	%f258, %f249, %f257, %f246;
	fma.rn.f32 	%f259, %f203, %f253, %f247;
	fma.rn.f32 	%f260, %f253, %f257, %f248;
	ld.shared.f32 	%f261, [%r11+1664];
	fma.rn.f32 	%f262, %f210, %f261, %f250;
	ld.shared.f32 	%f263, [%r10+148];
	fma.rn.f32 	%f264, %f261, %f263, %f252;
	ld.shared.f32 	%f265, [%r11+1668];
	fma.rn.f32 	%f266, %f210, %f265, %f254;
	fma.rn.f32 	%f267, %f265, %f263, %f255;
	fma.rn.f32 	%f268, %f217, %f261, %f256;
	ld.shared.f32 	%f269, [%r10+180];
	fma.rn.f32 	%f270, %f261, %f269, %f258;
	fma.rn.f32 	%f271, %f217, %f265, %f259;
	fma.rn.f32 	%f272, %f265, %f269, %f260;
	ld.shared.f32 	%f273, [%r11+1792];
	fma.rn.f32 	%f274, %f224, %f273, %f262;
	ld.shared.f32 	%f275, [%r10+152];
	fma.rn.f32 	%f276, %f273, %f275, %f264;
	ld.shared.f32 	%f277, [%r11+1796];
	fma.rn.f32 	%f278, %f224, %f277, %f266;
	fma.rn.f32 	%f279, %f277, %f275, %f267;
	fma.rn.f32 	%f280, %f231, %f273, %f268;
	ld.shared.f32 	%f281, [%r10+184];
	fma.rn.f32 	%f282, %f273, %f281, %f270;
	fma.rn.f32 	%f283, %f231, %f277, %f271;
	fma.rn.f32 	%f284, %f277, %f281, %f272;
	ld.shared.f32 	%f285, [%r11+1920];
	fma.rn.f32 	%f286, %f238, %f285, %f274;
	ld.shared.f32 	%f287, [%r10+156];
	fma.rn.f32 	%f288, %f285, %f287, %f276;
	ld.shared.f32 	%f289, [%r11+1924];
	fma.rn.f32 	%f290, %f238, %f289, %f278;
	fma.rn.f32 	%f291, %f289, %f287, %f279;
	fma.rn.f32 	%f292, %f245, %f285, %f280;
	ld.shared.f32 	%f293, [%r10+188];
	fma.rn.f32 	%f294, %f285, %f293, %f282;
	fma.rn.f32 	%f295, %f245, %f289, %f283;
	fma.rn.f32 	%f296, %f289, %f293, %f284;
	ld.shared.f32 	%f297, [%r11+2560];
	fma.rn.f32 	%f298, %f251, %f297, %f286;
	ld.shared.f32 	%f299, [%r10+208];
	fma.rn.f32 	%f300, %f297, %f299, %f288;
	ld.shared.f32 	%f301, [%r11+2564];
	fma.rn.f32 	%f302, %f251, %f301, %f290;
	fma.rn.f32 	%f303, %f301, %f299, %f291;
	fma.rn.f32 	%f304, %f257, %f297, %f292;
	ld.shared.f32 	%f305, [%r10+240];
	fma.rn.f32 	%f306, %f297, %f305, %f294;
	fma.rn.f32 	%f307, %f257, %f301, %f295;
	fma.rn.f32 	%f308, %f301, %f305, %f296;
	ld.shared.f32 	%f309, [%r11+2688];
	fma.rn.f32 	%f310, %f263, %f309, %f298;
	ld.shared.f32 	%f311, [%r10+212];
	fma.rn.f32 	%f312, %f309, %f311, %f300;
	ld.shared.f32 	%f313, [%r11+2692];
	fma.rn.f32 	%f314, %f263, %f313, %f302;
	fma.rn.f32 	%f315, %f313, %f311, %f303;
	fma.rn.f32 	%f316, %f269, %f309, %f304;
	ld.shared.f32 	%f317, [%r10+244];
	fma.rn.f32 	%f318, %f309, %f317, %f306;
	fma.rn.f32 	%f319, %f269, %f313, %f307;
	fma.rn.f32 	%f320, %f313, %f317, %f308;
	ld.shared.f32 	%f321, [%r11+2816];
	fma.rn.f32 	%f322, %f275, %f321, %f310;
	ld.shared.f32 	%f323, [%r10+216];
	fma.rn.f32 	%f324, %f321, %f323, %f312;
	ld.shared.f32 	%f325, [%r11+2820];
	fma.rn.f32 	%f326, %f275, %f325, %f314;
	fma.rn.f32 	%f327, %f325, %f323, %f315;
	fma.rn.f32 	%f328, %f281, %f321, %f316;
	ld.shared.f32 	%f329, [%r10+248];
	fma.rn.f32 	%f330, %f321, %f329, %f318;
	fma.rn.f32 	%f331, %f281, %f325, %f319;
	fma.rn.f32 	%f332, %f325, %f329, %f320;
	ld.shared.f32 	%f333, [%r11+2944];
	fma.rn.f32 	%f349, %f287, %f333, %f322;
	ld.shared.f32 	%f334, [%r10+220];
	fma.rn.f32 	%f353, %f333, %f334, %f324;
	ld.shared.f32 	%f335, [%r11+2948];
	fma.rn.f32 	%f350, %f287, %f335, %f326;
	fma.rn.f32 	%f354, %f335, %f334, %f327;
	fma.rn.f32 	%f351, %f293, %f333, %f328;
	ld.shared.f32 	%f336, [%r10+252];
	fma.rn.f32 	%f355, %f333, %f336, %f330;
	fma.rn.f32 	%f352, %f293, %f335, %f331;
	fma.rn.f32 	%f356, %f335, %f336, %f332;
	add.s32 	%r93, %r93, 1;
	add.s32 	%r92, %r92, 8;
	add.s32 	%r91, %r91, 2048;
	setp.ne.s32 	%p7, %r93, 32;
	@%p7 bra 	$L__BB0_2;
	add.s32 	%r90, %r90, 1;
	setp.ne.s32 	%p8, %r90, 3;
	@%p8 bra 	$L__BB0_1;
	ld.param.u64 	%rd13, [main_kernel_param_0];
	cvta.to.global.u64 	%rd10, %rd13;
	mul.lo.s32 	%r79, %r4, 147456;
	mov.b32 	%r80, 0;
	mov.b32 	%r81, 604016640;
	dp2a.lo.u32.u32 	%r82, %r81, %r5, %r80;
	mad.lo.s32 	%r83, %r3, 3072, %r79;
	add.s32 	%r84, %r83, %r6;
	shl.b32 	%r85, %r2, 1;
	and.b32  	%r86, %r85, 30;
	add.s32 	%r87, %r84, %r86;
	add.s32 	%r88, %r87, %r9;
	add.s32 	%r89, %r88, %r82;
	mul.wide.u32 	%rd11, %r89, 4;
	add.s64 	%rd12, %rd10, %rd11;
	st.global.f32 	[%rd12], %f349;
	st.global.f32 	[%rd12+2048], %f353;
	st.global.f32 	[%rd12+4], %f350;
	st.global.f32 	[%rd12+2052], %f354;
	st.global.f32 	[%rd12+1024], %f351;
	st.global.f32 	[%rd12+3072], %f355;
	st.global.f32 	[%rd12+1028], %f352;
	st.global.f32 	[%rd12+3076], %f356;
	ret;

}


// ===== COMPILED SASS (sm_100) =====

	.target	sm_100

	.elftype	@"ET_EXEC"


//--------------------- .note.nv.tkinfo           --------------------------
	.section	.note.nv.tkinfo,"",@"SHT_NOTE"
	.sectionflags	@"SHF_NOTE_NV_TKINFO"
	.tkinfo
        /*0018*/ 	.word	0x00000002
        /*0030*/ 	.string	""
        /*0030*/ 	.string	"ptxas"
        /*0030*/ 	.string	"Cuda compilation tools, release 13.0, V13.0.88"
        /*0030*/ 	.string	"Build cuda_13.0.r13.0/compiler.36424714_0"
        /*0030*/ 	.string	"-arch sm_100 -m 64 "



//--------------------- .note.nv.cuinfo           --------------------------
	.section	.note.nv.cuinfo,"",@"SHT_NOTE"
	.sectionflags	@"SHF_NOTE_NV_CUINFO"
        /*0018*/ 	.short	0x0002
        /*001a*/ 	.short	0x0064
        /*001c*/ 	.short	0x0082
	.zero		2


//--------------------- .nv.info                  --------------------------
	.section	.nv.info,"",@"SHT_CUDA_INFO"
	.align	4


	//----- nvinfo : EIATTR_REGCOUNT
	.align		4
        /*0000*/ 	.byte	0x04, 0x2f
        /*0002*/ 	.short	(.L_1 - .L_0)
	.align		4
.L_0:
        /*0004*/ 	.word	index@(main_kernel)
        /*0008*/ 	.word	0x00000028


	//----- nvinfo : EIATTR_FRAME_SIZE
	.align		4
.L_1:
        /*000c*/ 	.byte	0x04, 0x11
        /*000e*/ 	.short	(.L_3 - .L_2)
	.align		4
.L_2:
        /*0010*/ 	.word	index@(main_kernel)
        /*0014*/ 	.word	0x00000000


	//----- nvinfo : EIATTR_MIN_STACK_SIZE
	.align		4
.L_3:
        /*0018*/ 	.byte	0x04, 0x12
        /*001a*/ 	.short	(.L_5 - .L_4)
	.align		4
.L_4:
        /*001c*/ 	.word	index@(main_kernel)
        /*0020*/ 	.word	0x00000000
.L_5:


//--------------------- .nv.compat                --------------------------
	.section	.nv.compat,"",@"SHT_CUDA_COMPAT_INFO"
	.align	4
        /*0000*/ 	.byte	0x02, 0x09, 0x00, 0x00, 0x02, 0x02, 0x01, 0x00, 0x02, 0x05, 0x05, 0x00, 0x03, 0x07, 0x01, 0x01
        /*0010*/ 	.byte	0x02, 0x03, 0x00, 0x00, 0x02, 0x06, 0x01, 0x00, 0x04, 0x0b, 0x08, 0x00, 0x09, 0x00, 0x00, 0x00
        /*0020*/ 	.byte	0x00, 0x00, 0x00, 0x00


//--------------------- .nv.info.main_kernel      --------------------------
	.section	.nv.info.main_kernel,"",@"SHT_CUDA_INFO"
	.sectionflags	@""
	.align	4


	//----- nvinfo : EIATTR_CUDA_API_VERSION
	.align		4
        /*0000*/ 	.byte	0x04, 0x37
        /*0002*/ 	.short	(.L_7 - .L_6)
.L_6:
        /*0004*/ 	.word	0x00000082


	//----- nvinfo : EIATTR_KPARAM_INFO
	.align		4
.L_7:
        /*0008*/ 	.byte	0x04, 0x17
        /*000a*/ 	.short	(.L_9 - .L_8)
.L_8:
        /*000c*/ 	.word	0x00000000
        /*0010*/ 	.short	0x0002
        /*0012*/ 	.short	0x0010
        /*0014*/ 	.byte	0x00, 0xf5, 0x21, 0x00


	//----- nvinfo : EIATTR_KPARAM_INFO
	.align		4
.L_9:
        /*0018*/ 	.byte	0x04, 0x17
        /*001a*/ 	.short	(.L_11 - .L_10)
.L_10:
        /*001c*/ 	.word	0x00000000
        /*0020*/ 	.short	0x0001
        /*0022*/ 	.short	0x0008
        /*0024*/ 	.byte	0x00, 0xf5, 0x21, 0x00


	//----- nvinfo : EIATTR_KPARAM_INFO
	.align		4
.L_11:
        /*0028*/ 	.byte	0x04, 0x17
        /*002a*/ 	.short	(.L_13 - .L_12)
.L_12:
        /*002c*/ 	.word	0x00000000
        /*0030*/ 	.short	0x0000
        /*0032*/ 	.short	0x0000
        /*0034*/ 	.byte	0x00, 0xf5, 0x21, 0x00


	//----- nvinfo : EIATTR_SPARSE_MMA_MASK
	.align		4
.L_13:
        /*0038*/ 	.byte	0x03, 0x50
        /*003a*/ 	.short	0x0000


	//----- nvinfo : EIATTR_MAXREG_COUNT
	.align		4
        /*003c*/ 	.byte	0x03, 0x1b
        /*003e*/ 	.short	0x00ff


	//----- nvinfo : EIATTR_NUM_BARRIERS
	.align		4
        /*0040*/ 	.byte	0x02, 0x4c
        /*0042*/ 	.byte	0x01
	.zero		1


	//----- nvinfo : EIATTR_MERCURY_ISA_VERSION
	.align		4
        /*0044*/ 	.byte	0x03, 0x5f
        /*0046*/ 	.short	0x0101


	//----- nvinfo : EIATTR_VRC_CTA_INIT_COUNT
	.align		4
        /*0048*/ 	.byte	0x02, 0x4a
	.zero		1
	.zero		1


	//----- nvinfo : EIATTR_EXIT_INSTR_OFFSETS
	.align		4
        /*004c*/ 	.byte	0x04, 0x1c
        /*004e*/ 	.short	(.L_15 - .L_14)


	//   ....[0]....
.L_14:
        /*0050*/ 	.word	0x00001670


	//----- nvinfo : EIATTR_MAX_THREADS
	.align		4
.L_15:
        /*0054*/ 	.byte	0x04, 0x05
        /*0056*/ 	.short	(.L_17 - .L_16)
.L_16:
        /*0058*/ 	.word	0x000000c0
        /*005c*/ 	.word	0x00000001
        /*0060*/ 	.word	0x00000001


	//----- nvinfo : EIATTR_CBANK_PARAM_SIZE
	.align		4
.L_17:
        /*0064*/ 	.byte	0x03, 0x19
        /*0066*/ 	.short	0x0018


	//----- nvinfo : EIATTR_PARAM_CBANK
	.align		4
        /*0068*/ 	.byte	0x04, 0x0a
        /*006a*/ 	.short	(.L_19 - .L_18)
	.align		4
.L_18:
        /*006c*/ 	.word	index@(.nv.constant0.main_kernel)
        /*0070*/ 	.short	0x0380
        /*0072*/ 	.short	0x0018


	//----- nvinfo : EIATTR_SW_WAR
	.align		4
.L_19:
        /*0074*/ 	.byte	0x04, 0x36
        /*0076*/ 	.short	(.L_21 - .L_20)
.L_20:
        /*0078*/ 	.word	0x00000008
.L_21:


//--------------------- .nv.callgraph             --------------------------
	.section	.nv.callgraph,"",@"SHT_CUDA_CALLGRAPH"
	.align	4
	.sectionentsize	8
	.align		4
        /*0000*/ 	.word	0x00000000
	.align		4
        /*0004*/ 	.word	0xffffffff
	.align		4
        /*0008*/ 	.word	0x00000000
	.align		4
        /*000c*/ 	.word	0xfffffffe
	.align		4
        /*0010*/ 	.word	0x00000000
	.align		4
        /*0014*/ 	.word	0xfffffffd
	.align		4
        /*0018*/ 	.word	0x00000000
	.align		4
        /*001c*/ 	.word	0xfffffffc


//--------------------- .text.main_kernel         --------------------------
	.section	.text.main_kernel,"ax",@progbits
	.align	128
        .global         main_kernel
        .type           main_kernel,@function
        .size           main_kernel,(.L_x_3 - main_kernel)
        .other          main_kernel,@"STO_CUDA_ENTRY STV_DEFAULT"
main_kernel:
.text.main_kernel:
[----:B------:R-:W0:Y:S01]  /*0000*/  LDC R1, c[0x0][0x37c] ;  /* 0x0000df00ff017b82 */ /* 0x000e220000000800 */
[----:B------:R-:W1:Y:S07]  /*0010*/  S2R R0, SR_TID.X ;  /* 0x0000000000007919 */ /* 0x000e6e0000002100 */
[----:B------:R-:W2:Y:S01]  /*0020*/  S2UR UR9, SR_CTAID.X ;  /* 0x00000000000979c3 */ /* 0x000ea20000002500 */
[----:B------:R-:W-:Y:S01]  /*0030*/  HFMA2 R6, -RZ, RZ, 0, 0.2265625 ;  /* 0x00003340ff067431 */ /* 0x000fe200000001ff */
[----:B0-----:R-:W-:-:S02]  /*0040*/  PRMT R32, R1, 0x3340, R1 ;  /* 0x0000334001207816 */ /* 0x001fc40000000001 */
[----:B------:R-:W-:Y:S02]  /*0050*/  CS2R R26, SRZ ;  /* 0x00000000001a7805 */ /* 0x000fe4000001ff00 */
[----:B------:R-:W-:Y:S02]  /*0060*/  MOV R5, 0x2a00c400 ;  /* 0x2a00c40000057802 */ /* 0x000fe40000000f00 */
[----:B------:R-:W-:Y:S02]  /*0070*/  CS2R R28, SRZ ;  /* 0x00000000001c7805 */ /* 0x000fe4000001ff00 */
[----:B------:R-:W-:Y:S02]  /*0080*/  CS2R R34, SRZ ;  /* 0x0000000000227805 */ /* 0x000fe4000001ff00 */
[----:B------:R-:W-:Y:S01]  /*0090*/  CS2R R36, SRZ ;  /* 0x0000000000247805 */ /* 0x000fe2000001ff00 */
[----:B------:R-:W0:Y:S01]  /*00a0*/  S2UR UR8, SR_CgaCtaId ;  /* 0x00000000000879c3 */ /* 0x000e220000008800 */
[----:B------:R-:W3:Y:S01]  /*00b0*/  LDCU.64 UR12, c[0x0][0x358] ;  /* 0x00006b00ff0c77ac */ /* 0x000ee20008000a00 */
[----:B--2---:R-:W-:-:S04]  /*00c0*/  UIMAD.WIDE.U32 UR4, UR9, 0x2aaaaaab, URZ ;  /* 0x2aaaaaab090478a5 */ /* 0x004fc8000f8e00ff */
[----:B------:R-:W-:Y:S02]  /*00d0*/  USHF.R.U32.HI UR10, URZ, 0x4, UR5 ;  /* 0x00000004ff0a7899 */ /* 0x000fe40008011605 */
[----:B------:R-:W-:Y:S01]  /*00e0*/  USHF.R.U32.HI UR5, URZ, 0x2, UR5 ;  /* 0x00000002ff057899 */ /* 0x000fe20008011605 */
[C---:B-1----:R-:W-:Y:S01]  /*00f0*/  PRMT R2, R0.reuse, 0x9910, RZ ;  /* 0x0000991000027816 */ /* 0x042fe200000000ff */
[----:B------:R-:W-:Y:S01]  /*0100*/  UIMAD UR4, UR10, -0x60, UR9 ;  /* 0xffffffa00a0478a4 */ /* 0x000fe2000f8e0209 */
[C---:B------:R-:W-:Y:S01]  /*0110*/  SHF.L.U32 R25, R0.reuse, 0x3, RZ ;  /* 0x0000000300197819 */ /* 0x040fe200000006ff */
[----:B------:R-:W-:Y:S01]  /*0120*/  UIMAD UR5, UR5, -0x18, UR9 ;  /* 0xffffffe8050578a4 */ /* 0x000fe2000f8e0209 */
[----:B------:R-:W-:Y:S01]  /*0130*/  SHF.L.U32 R31, R0, 0x4, RZ ;  /* 0x00000004001f7819 */ /* 0x000fe200000006ff */
[----:B------:R-:W-:Y:S01]  /*0140*/  UPRMT UR4, UR4, 0x9910, URZ ;  /* 0x0000991004047896 */ /* 0x000fe200080000ff */
[----:B------:R-:W-:Y:S01]  /*0150*/  IMAD R2, R2, 0xab, RZ ;  /* 0x000000ab02027824 */ /* 0x000fe200078e02ff */
[----:B------:R-:W-:-:S02]  /*0160*/  LOP3.LUT R25, R25, 0x78, RZ, 0xc0, !PT ;  /* 0x0000007819197812 */ /* 0x000fc400078ec0ff */
[----:B------:R-:W-:Y:S01]  /*0170*/  UIMAD UR4, UR4, 0xab, URZ ;  /* 0x000000ab040478a4 */ /* 0x000fe2000f8e02ff */
[----:B------:R-:W-:Y:S02]  /*0180*/  LOP3.LUT R30, R31, 0xf00, RZ, 0xc0, !PT ;  /* 0x00000f001f1e7812 */ /* 0x000fe400078ec0ff */
[----:B------:R-:W-:Y:S01]  /*0190*/  LOP3.LUT R2, R2, 0xffff, RZ, 0xc0, !PT ;  /* 0x0000ffff02027812 */ /* 0x000fe200078ec0ff */
[----:B------:R-:W-:-:S03]  /*01a0*/  ULOP3.LUT UR4, UR4, 0xffff, URZ, 0xc0, !UPT ;  /* 0x0000ffff04047892 */ /* 0x000fc6000f8ec0ff */
[----:B------:R-:W-:Y:S01]  /*01b0*/  SHF.R.U32.HI R2, RZ, 0xd, R2 ;  /* 0x0000000dff027819 */ /* 0x000fe20000011602 */
[----:B------:R-:W-:-:S03]  /*01c0*/  USHF.R.U32.HI UR4, URZ, 0xc, UR4 ;  /* 0x0000000cff047899 */ /* 0x000fc60008011604 */
[C---:B------:R-:W-:Y:S01]  /*01d0*/  PRMT R4, R2.reuse, 0x9910, RZ ;  /* 0x0000991002047816 */ /* 0x040fe200000000ff */
[----:B------:R-:W-:Y:S01]  /*01e0*/  ULOP3.LUT UR6, UR4, 0xffff, URZ, 0xc0, !UPT ;  /* 0x0000ffff04067892 */ /* 0x000fe2000f8ec0ff */
[----:B------:R-:W-:Y:S01]  /*01f0*/  LOP3.LUT R3, R2, 0xffff, RZ, 0xc0, !PT ;  /* 0x0000ffff02037812 */ /* 0x000fe200078ec0ff */
[----:B------:R-:W-:Y:S02]  /*0200*/  USHF.R.U32.HI UR4, URZ, 0x1, UR5 ;  /* 0x00000001ff047899 */ /* 0x000fe40008011605 */
[----:B------:R-:W-:Y:S01]  /*0210*/  IMAD R2, R4, 0x30, RZ ;  /* 0x0000003004027824 */ /* 0x000fe200078e02ff */
[----:B------:R-:W-:Y:S01]  /*0220*/  MOV R4, UR10 ;  /* 0x0000000a00047c02 */ /* 0x000fe20008000f00 */
[----:B------:R-:W-:Y:S01]  /*0230*/  ULOP3.LUT UR4, UR4, 0xc, URZ, 0xc0, !UPT ;  /* 0x0000000c04047892 */ /* 0x000fe2000f8ec0ff */
[----:B------:R-:W-:Y:S01]  /*0240*/  PRMT R3, R3, R6, UR6 ;  /* 0x0000000603037e16 */ /* 0x000fe20008000006 */
[----:B------:R-:W-:Y:S01]  /*0250*/  USHF.L.U32 UR5, UR5, 0x7, URZ ;  /* 0x0000000705057899 */ /* 0x000fe200080006ff */
[----:B------:R-:W-:-:S02]  /*0260*/  IADD3 R2, PT, PT, RZ, -R2, RZ ;  /* 0x80000002ff027210 */ /* 0x000fc40007ffe0ff */
[----:B------:R-:W-:Y:S01]  /*0270*/  PRMT R32, R3, 0x5410, R32 ;  /* 0x0000541003207816 */ /* 0x000fe20000000020 */
[----:B------:R-:W-:Y:S01]  /*0280*/  ULOP3.LUT UR7, UR5, 0xc00, URZ, 0xc0, !UPT ;  /* 0x00000c0005077892 */ /* 0x000fe2000f8ec0ff */
[----:B------:R-:W-:Y:S01]  /*0290*/  PRMT R3, R2, 0x7710, RZ ;  /* 0x0000771002037816 */ /* 0x000fe200000000ff */
[----:B------:R-:W-:-:S03]  /*02a0*/  USHF.L.U32 UR5, UR9, 0x5, URZ ;  /* 0x0000000509057899 */ /* 0x000fc600080006ff */
[----:B------:R-:W-:Y:S01]  /*02b0*/  IADD3 R2, PT, PT, R3, R0, RZ ;  /* 0x0000000003027210 */ /* 0x000fe20007ffe0ff */
[----:B------:R-:W-:Y:S01]  /*02c0*/  IDP.2A.LO.U16.U8 R3, R5, R32, RZ ;  /* 0x0000002005037226 */ /* 0x000fe200000010ff */
[----:B------:R-:W-:Y:S02]  /*02d0*/  ULOP3.LUT UR9, UR5, 0xe0, URZ, 0xc0, !UPT ;  /* 0x000000e005097892 */ /* 0x000fe4000f8ec0ff */
[----:B------:R-:W-:Y:S01]  /*02e0*/  LOP3.LUT R2, R2, 0xf0, RZ, 0xc0, !PT ;  /* 0x000000f002027812 */ /* 0x000fe200078ec0ff */
[----:B------:R-:W-:Y:S01]  /*02f0*/  IMAD R4, R4, 0x31000, R3 ;  /* 0x0003100004047824 */ /* 0x000fe200078e0203 */
[----:B------:R-:W-:Y:S02]  /*0300*/  SHF.L.U32 R3, R0, 0x7, RZ ;  /* 0x0000000700037819 */ /* 0x000fe400000006ff */
[----:B------:R-:W-:Y:S02]  /*0310*/  SHF.R.U32.HI R33, RZ, 0x4, R2 ;  /* 0x00000004ff217819 */ /* 0x000fe40000011602 */
[----:B------:R-:W-:-:S02]  /*0320*/  SHF.R.U32.HI R2, RZ, 0x1, R0 ;  /* 0x00000001ff027819 */ /* 0x000fc40000011600 */
[----:B------:R-:W-:Y:S01]  /*0330*/  LOP3.LUT R3, R3, 0x700, RZ, 0xc0, !PT ;  /* 0x0000070003037812 */ /* 0x000fe200078ec0ff */
[----:B------:R-:W-:Y:S01]  /*0340*/  IMAD R6, R33, 0xe00, R4 ;  /* 0x00000e0021067824 */ /* 0x000fe200078e0204 */
[----:B------:R-:W-:Y:S02]  /*0350*/  LOP3.LUT R2, R2, 0x7, RZ, 0xc0, !PT ;  /* 0x0000000702027812 */ /* 0x000fe400078ec0ff */
[----:B------:R-:W-:Y:S02]  /*0360*/  SHF.L.U32 R4, R0, 0x2, RZ ;  /* 0x0000000200047819 */ /* 0x000fe400000006ff */
[C---:B------:R-:W-:Y:S02]  /*0370*/  LOP3.LUT P0, RZ, R2.reuse, UR4, RZ, 0xfc, !PT ;  /* 0x0000000402ff7c12 */ /* 0x040fe4000f80fcff */
[----:B------:R-:W-:Y:S01]  /*0380*/  IADD3 R2, PT, PT, R2, UR4, RZ ;  /* 0x0000000402027c10 */ /* 0x000fe2000fffe0ff */
[----:B------:R-:W-:Y:S01]  /*0390*/  UMOV UR4, 0x400 ;  /* 0x0000040000047882 */ /* 0x000fe20000000000 */
[----:B------:R-:W-:Y:S01]  /*03a0*/  IADD3 R3, PT, PT, R3, UR7, R6 ;  /* 0x0000000703037c10 */ /* 0x000fe2000fffe006 */
[----:B0-----:R-:W-:Y:S01]  /*03b0*/  ULEA UR11, UR8, UR4, 0x18 ;  /* 0x00000004080b7291 */ /* 0x001fe2000f8ec0ff */
[----:B------:R-:W-:Y:S01]  /*03c0*/  LOP3.LUT R4, R4, 0x4, RZ, 0xc0, !PT ;  /* 0x0000000404047812 */ /* 0x000fe200078ec0ff */
[----:B------:R-:W-:Y:S01]  /*03d0*/  UIADD3 UR4, UPT, UPT, UR4, 0xc00, URZ ;  /* 0x00000c0004047890 */ /* 0x000fe2000fffe0ff */
[----:B------:R-:W-:-:S02]  /*03e0*/  ISETP.LT.U32.AND P0, PT, R2, 0xf, P0 ;  /* 0x0000000f0200780c */ /* 0x000fc40000701070 */
[----:B------:R-:W-:Y:S01]  /*03f0*/  IADD3 R2, PT, PT, R3, -0xf00, R4 ;  /* 0xfffff10003027810 */ /* 0x000fe20007ffe004 */
[----:B------:R-:W-:-:S03]  /*0400*/  ULEA UR8, UR8, UR4, 0x18 ;  /* 0x0000000408087291 */ /* 0x000fc6000f8ec0ff */
[----:B---3--:R-:W-:-:S09]  /*0410*/  UMOV UR4, URZ ;  /* 0x000000ff00047c82 */ /* 0x008fd20008000000 */
.L_x_1:
[----:B------:R-:W-:Y:S01]  /*0420*/  USHF.L.U32 UR5, UR4, 0x1, URZ ;  /* 0x0000000104057899 */ /* 0x000fe200080006ff */
[----:B------:R-:W-:Y:S02]  /*0430*/  SHF.L.U32 R4, R0, 0xa, RZ ;  /* 0x0000000a00047819 */ /* 0x000fe400000006ff */
[----:B------:R-:W-:Y:S02]  /*0440*/  MOV R5, UR6 ;  /* 0x0000000600057c02 */ /* 0x000fe40008000f00 */
[----:B------:R-:W-:Y:S02]  /*0450*/  LOP3.LUT R6, R4, 0x30000, RZ, 0xc0, !PT ;  /* 0x0003000004067812 */ /* 0x000fe400078ec0ff */
[----:B------:R-:W-:Y:S01]  /*0460*/  IADD3 R3, PT, PT, R33, UR5, RZ ;  /* 0x0000000521037c10 */ /* 0x000fe2000fffe0ff */
[----:B------:R-:W-:Y:S01]  /*0470*/  UIMAD UR5, UR6, 0x3, UR5 ;  /* 0x00000003060578a4 */ /* 0x000fe2000f8e0205 */
[----:B------:R-:W-:Y:S02]  /*0480*/  MOV R4, RZ ;  /* 0x000000ff00047202 */ /* 0x000fe40000000f00 */
[----:B------:R-:W-:-:S03]  /*0490*/  SHF.L.U32 R7, R0, 0x5, RZ ;  /* 0x0000000500077819 */ /* 0x000fc600000006ff */
[----:B------:R-:W-:Y:S01]  /*04a0*/  IMAD.HI.U32 R3, R3, 0x55555556, R4 ;  /* 0x5555555603037827 */ /* 0x000fe200078e0004 */
[----:B------:R-:W-:Y:S02]  /*04b0*/  SHF.L.U32 R4, R0, 0x2, RZ ;  /* 0x0000000200047819 */ /* 0x000fe400000006ff */
[----:B------:R-:W-:Y:S02]  /*04c0*/  LOP3.LUT R6, R6, 0x700, R7, 0xf8, !PT ;  /* 0x0000070006067812 */ /* 0x000fe400078ef807 */
[----:B------:R-:W-:Y:S02]  /*04d0*/  ISETP.GT.U32.AND P3, PT, R3, 0x4, PT ;  /* 0x000000040300780c */ /* 0x000fe40003f64070 */
[----:B------:R-:W-:Y:S02]  /*04e0*/  LOP3.LUT R3, R4, 0x1c, RZ, 0xc0, !PT ;  /* 0x0000001c04037812 */ /* 0x000fe400078ec0ff */
[----:B------:R-:W-:Y:S02]  /*04f0*/  LOP3.LUT R6, R6, UR9, RZ, 0xfc, !PT ;  /* 0x0000000906067c12 */ /* 0x000fe4000f8efcff */
[----:B------:R-:W-:-:S02]  /*0500*/  MOV R4, UR4 ;  /* 0x0000000400047c02 */ /* 0x000fc40008000f00 */
[----:B------:R-:W-:Y:S01]  /*0510*/  MOV R5, UR4 ;  /* 0x0000000400057c02 */ /* 0x000fe20008000f00 */
[----:B------:R-:W-:Y:S01]  /*0520*/  UIADD3 UR4, UPT, UPT, UR4, 0x1, URZ ;  /* 0x0000000104047890 */ /* 0x000fe2000fffe0ff */
[----:B------:R-:W-:Y:S02]  /*0530*/  IADD3 R3, PT, PT, R6, R3, RZ ;  /* 0x0000000306037210 */ /* 0x000fe40007ffe0ff */
[----:B------:R-:W-:Y:S01]  /*0540*/  LOP3.LUT P2, RZ, R33, UR5, RZ, 0xfc, !PT ;  /* 0x0000000521ff7c12 */ /* 0x000fe2000f84fcff */
[----:B------:R-:W-:Y:S01]  /*0550*/  IMAD R24, R5, 0x1c00, R2 ;  /* 0x00001c0005187824 */ /* 0x000fe200078e0202 */
[----:B------:R-:W-:Y:S01]  /*0560*/  UISETP.NE.AND UP1, UPT, UR4, 0x3, UPT ;  /* 0x000000030400788c */ /* 0x000fe2000bf25270 */
[----:B------:R-:W-:Y:S01]  /*0570*/  IMAD R3, R4, 0x30000, R3 ;  /* 0x0003000004037824 */ /* 0x000fe200078e0203 */
[----:B------:R-:W-:-:S09]  /*0580*/  UMOV UR5, URZ ;  /* 0x000000ff00057c82 */ /* 0x000fd20008000000 */
.L_x_0:
[----:B------:R-:W-:Y:S01]  /*0590*/  BAR.SYNC.DEFER_BLOCKING 0x0 ;  /* 0x0000000000007b1d */ /* 0x000fe20000010000 */
[----:B------:R-:W-:Y:S02]  /*05a0*/  PLOP3.LUT P1, PT, P2, P3, P0, 0xdf, 0x0 ;  /* 0x000000000000781c */ /* 0x000fe40001727b07 */
[----:B------:R-:W-:Y:S02]  /*05b0*/  CS2R R6, SRZ ;  /* 0x0000000000067805 */ /* 0x000fe4000001ff00 */
[----:B------:R-:W-:-:S03]  /*05c0*/  CS2R R4, SRZ ;  /* 0x0000000000047805 */ /* 0x000fc6000001ff00 */
[----:B------:R-:W0:Y:S08]  /*05d0*/  LDC.64 R8, c[0x0][0x390] ;  /* 0x0000e400ff087b82 */ /* 0x000e300000000a00 */
[----:B------:R-:W1:Y:S01]  /*05e0*/  @!P1 LDC.64 R10, c[0x0][0x388] ;  /* 0x0000e200ff0a9b82 */ /* 0x000e620000000a00 */
[----:B0-----:R-:W-:-:S06]  /*05f0*/  IMAD.WIDE.U32 R12, R3, 0x4, R8 ;  /* 0x00000004030c7825 */ /* 0x001fcc00078e0008 */
[----:B------:R-:W2:Y:S01]  /*0600*/  LDG.E.128.CONSTANT R12, desc[UR12][R12.64] ;  /* 0x0000000c0c0c7981 */ /* 0x000ea2000c1e9d00 */
[----:B-1----:R-:W-:-:S05]  /*0610*/  @!P1 IMAD.WIDE R10, R24, 0x4, R10 ;  /* 0x00000004180a9825 */ /* 0x002fca00078e020a */
[----:B------:R-:W3:Y:S04]  /*0620*/  @!P1 LDG.E.128.CONSTANT R4, desc[UR12][R10.64] ;  /* 0x0000000c0a049981 */ /* 0x000ee8000c1e9d00 */
[----:B---3--:R-:W-:Y:S04]  /*0630*/  STS.128 [R31+UR11], R4 ;  /* 0x000000041f007988 */ /* 0x008fe80008000c0b */
[----:B--2---:R-:W-:Y:S01]  /*0640*/  STS.128 [R31+UR8], R12 ;  /* 0x0000000c1f007988 */ /* 0x004fe20008000c08 */
[----:B------:R-:W-:Y:S06]  /*0650*/  BAR.SYNC.DEFER_BLOCKING 0x0 ;  /* 0x0000000000007b1d */ /* 0x000fec0000010000 */
[----:B------:R-:W-:Y:S04]  /*0660*/  LDS.64 R20, [R25+UR8] ;  /* 0x0000000819147984 */ /* 0x000fe80008000a00 */
[----:B------:R-:W0:Y:S04]  /*0670*/  LDS.128 R8, [R30+UR11] ;  /* 0x0000000b1e087984 */ /* 0x000e280008000c00 */
[----:B------:R-:W1:Y:S04]  /*0680*/  LDS.128 R16, [R30+UR11+0x20] ;  /* 0x0000200b1e107984 */ /* 0x000e680008000c00 */
[----:B------:R-:W2:Y:S04]  /*0690*/  LDS.64 R22, [R25+UR8+0x80] ;  /* 0x0000800819167984 */ /* 0x000ea80008000a00 */
[----:B------:R-:W3:Y:S01]  /*06a0*/  LDS.128 R12, [R30+UR11+0x40] ;  /* 0x0000400b1e0c7984 */ /* 0x000ee20008000c00 */
[C---:B0-----:R-:W-:Y:S01]  /*06b0*/  FFMA R4, R8.reuse, R21, R28 ;  /* 0x0000001508047223 */ /* 0x041fe2000000001c */
[----:B------:R-:W-:Y:S01]  /*06c0*/  FFMA R26, R8, R20, R26 ;  /* 0x00000014081a7223 */ /* 0x000fe2000000001a */
[----:B-1----:R-:W-:-:S02]  /*06d0*/  FFMA R8, R20, R16, R34 ;  /* 0x0000001014087223 */ /* 0x002fc40000000022 */
[----:B--2---:R-:W-:Y:S02]  /*06e0*/  FFMA R34, R9, R23, R4 ;  /* 0x0000001709227223 */ /* 0x004fe40000000004 */
[----:B------:R-:W0:Y:S01]  /*06f0*/  LDS.128 R4, [R30+UR11+0x60] ;  /* 0x0000600b1e047984 */ /* 0x000e220008000c00 */
[----:B------:R-:W-:Y:S01]  /*0700*/  FFMA R28, R16, R21, R36 ;  /* 0x00000015101c7223 */ /* 0x000fe20000000024 */
[C---:B------:R-:W-:Y:S01]  /*0710*/  FFMA R26, R22.reuse, R9, R26 ;  /* 0x00000009161a7223 */ /* 0x040fe2000000001a */
[-C--:B------:R-:W-:Y:S02]  /*0720*/  FFMA R16, R22, R17.reuse, R8 ;  /* 0x0000001116107223 */ /* 0x080fe40000000008 */
[----:B------:R-:W1:Y:S01]  /*0730*/  LDS.64 R8, [R25+UR8+0x100] ;  /* 0x0001000819087984 */ /* 0x000e620008000a00 */
[C---:B---3--:R-:W-:Y:S01]  /*0740*/  FFMA R29, R20.reuse, R12, R29 ;  /* 0x0000000c141d7223 */ /* 0x048fe2000000001d */
[----:B------:R-:W-:Y:S01]  /*0750*/  FFMA R28, R23, R17, R28 ;  /* 0x00000011171c7223 */ /* 0x000fe2000000001c */
[----:B0-----:R-:W-:Y:S01]  /*0760*/  FFMA R36, R20, R4, R35 ;  /* 0x0000000414247223 */ /* 0x001fe20000000023 */
[-C--:B------:R-:W-:Y:S01]  /*0770*/  FFMA R20, R12, R21.reuse, R27 ;  /* 0x000000150c147223 */ /* 0x080fe2000000001b */
[----:B------:R-:W-:Y:S01]  /*0780*/  FFMA R21, R4, R21, R37 ;  /* 0x0000001504157223 */ /* 0x000fe20000000025 */
[C---:B------:R-:W-:Y:S01]  /*0790*/  FFMA R27, R22.reuse, R13, R29 ;  /* 0x0000000d161b7223 */ /* 0x040fe2000000001d */
[----:B------:R-:W-:Y:S01]  /*07a0*/  FFMA R17, R22, R5, R36 ;  /* 0x0000000516117223 */ /* 0x000fe20000000024 */
[----:B------:R-:W-:Y:S01]  /*07b0*/  FFMA R29, R13, R23, R20 ;  /* 0x000000170d1d7223 */ /* 0x000fe20000000014 */
[----:B------:R-:W-:-:S02]  /*07c0*/  FFMA R22, R23, R5, R21 ;  /* 0x0000000517167223 */ /* 0x000fc40000000015 */
[----:B------:R-:W0:Y:S01]  /*07d0*/  LDS.64 R20, [R25+UR8+0x180] ;  /* 0x0001800819147984 */ /* 0x000e220008000a00 */
[----:B-1----:R-:W-:Y:S01]  /*07e0*/  FFMA R23, R8, R10, R26 ;  /* 0x0000000a08177223 */ /* 0x002fe2000000001a */
[-C--:B------:R-:W-:Y:S01]  /*07f0*/  FFMA R34, R10, R9.reuse, R34 ;  /* 0x000000090a227223 */ /* 0x080fe20000000022 */
[C---:B------:R-:W-:Y:S01]  /*0800*/  FFMA R36, R8.reuse, R14, R27 ;  /* 0x0000000e08247223 */ /* 0x040fe2000000001b */
[C---:B------:R-:W-:Y:S01]  /*0810*/  FFMA R10, R8.reuse, R18, R16 ;  /* 0x00000012080a7223 */ /* 0x040fe20000000010 */
[-C--:B------:R-:W-:Y:S01]  /*0820*/  FFMA R8, R8, R6.reuse, R17 ;  /* 0x0000000608087223 */ /* 0x080fe20000000011 */
[C---:B------:R-:W-:Y:S01]  /*0830*/  FFMA R22, R9.reuse, R6, R22 ;  /* 0x0000000609167223 */ /* 0x040fe20000000016 */
[----:B------:R-:W1:Y:S01]  /*0840*/  LDS.64 R16, [R25+UR8+0x400] ;  /* 0x0004000819107984 */ /* 0x000e620008000a00 */
[----:B------:R-:W-:Y:S01]  /*0850*/  FFMA R18, R9, R18, R28 ;  /* 0x0000001209127223 */ /* 0x000fe2000000001c */
[----:B------:R-:W-:Y:S02]  /*0860*/  FFMA R29, R14, R9, R29 ;  /* 0x000000090e1d7223 */ /* 0x000fe4000000001d */
[----:B------:R-:W2:Y:S01]  /*0870*/  LDS.64 R26, [R25+UR8+0x480] ;  /* 0x00048008191a7984 */ /* 0x000ea20008000a00 */
[C---:B0-----:R-:W-:Y:S01]  /*0880*/  FFMA R23, R20.reuse, R11, R23 ;  /* 0x0000000b14177223 */ /* 0x041fe20000000017 */
[----:B------:R-:W-:Y:S01]  /*0890*/  FFMA R11, R11, R21, R34 ;  /* 0x000000150b0b7223 */ /* 0x000fe20000000022 */
[C---:B------:R-:W-:Y:S01]  /*08a0*/  FFMA R28, R20.reuse, R15, R36 ;  /* 0x0000000f141c7223 */ /* 0x040fe20000000024 */
[CC--:B------:R-:W-:Y:S01]  /*08b0*/  FFMA R37, R20.reuse, R19.reuse, R10 ;  /* 0x0000001314257223 */ /* 0x0c0fe2000000000a */
[----:B------:R-:W-:Y:S01]  /*08c0*/  FFMA R18, R21, R19, R18 ;  /* 0x0000001315127223 */ /* 0x000fe20000000012 */
[----:B------:R-:W-:Y:S01]  /*08d0*/  FFMA R36, R20, R7, R8 ;  /* 0x0000000714247223 */ /* 0x000fe20000000008 */
[----:B------:R-:W-:Y:S01]  /*08e0*/  FFMA R35, R15, R21, R29 ;  /* 0x000000150f237223 */ /* 0x000fe2000000001d */
[----:B------:R-:W-:Y:S01]  /*08f0*/  FFMA R34, R21, R7, R22 ;  /* 0x0000000715227223 */ /* 0x000fe20000000016 */
[----:B-1----:R-:W-:-:S02]  /*0900*/  FFMA R19, R12, R16, R23 ;  /* 0x000000100c137223 */ /* 0x002fc40000000017 */
[----:B------:R-:W0:Y:S01]  /*0910*/  LDS.128 R20, [R30+UR11+0x80] ;  /* 0x0000800b1e147984 */ /* 0x000e220008000c00 */
[----:B------:R-:W-:-:S03]  /*0920*/  FFMA R12, R12, R17, R11 ;  /* 0x000000110c0c7223 */ /* 0x000fc6000000000b */
[----:B------:R-:W1:Y:S01]  /*0930*/  LDS.128 R8, [R30+UR11+0xa0] ;  /* 0x0000a00b1e087984 */ /* 0x000e620008000c00 */
[C---:B------:R-:W-:Y:S01]  /*0940*/  FFMA R37, R4.reuse, R16, R37 ;  /* 0x0000001004257223 */ /* 0x040fe20000000025 */
[----:B------:R-:W-:Y:S01]  /*0950*/  FFMA R4, R4, R17, R18 ;  /* 0x0000001104047223 */ /* 0x000fe20000000012 */
[C---:B--2---:R-:W-:Y:S02]  /*0960*/  FFMA R19, R26.reuse, R13, R19 ;  /* 0x0000000d1a137223 */ /* 0x044fe40000000013 */
[----:B------:R-:W-:Y:S01]  /*0970*/  FFMA R37, R26, R5, R37 ;  /* 0x000000051a257223 */ /* 0x000fe20000000025 */
[-C--:B------:R-:W-:Y:S01]  /*0980*/  FFMA R29, R5, R27.reuse, R4 ;  /* 0x0000001b051d7223 */ /* 0x080fe20000000004 */
[----:B------:R-:W-:Y:S02]  /*0990*/  FFMA R18, R13, R27, R12 ;  /* 0x0000001b0d127223 */ /* 0x000fe4000000000c */
[----:B------:R-:W2:Y:S01]  /*09a0*/  LDS.64 R12, [R25+UR8+0x500] ;  /* 0x00050008190c7984 */ /* 0x000ea20008000a00 */
[C---:B0-----:R-:W-:Y:S01]  /*09b0*/  FFMA R5, R16.reuse, R20, R28 ;  /* 0x0000001410057223 */ /* 0x041fe2000000001c */
[----:B-1----:R-:W-:-:S03]  /*09c0*/  FFMA R36, R16, R8, R36 ;  /* 0x0000000810247223 */ /* 0x002fc60000000024 */
[----:B------:R-:W-:Y:S02]  /*09d0*/  FFMA R16, R26, R21, R5 ;  /* 0x000000151a107223 */ /* 0x000fe40000000005 */
[----:B------:R-:W0:Y:S01]  /*09e0*/  LDS.64 R4, [R25+UR8+0x580] ;  /* 0x0005800819047984 */ /* 0x000e220008000a00 */
[-C--:B------:R-:W-:Y:S01]  /*09f0*/  FFMA R28, R20, R17.reuse, R35 ;  /* 0x00000011141c7223 */ /* 0x080fe20000000023 */
[----:B------:R-:W-:Y:S01]  /*0a00*/  FFMA R34, R8, R17, R34 ;  /* 0x0000001108227223 */ /* 0x000fe20000000022 */
[----:B------:R-:W-:Y:S02]  /*0a10*/  FFMA R17, R26, R9, R36 ;  /* 0x000000091a117223 */ /* 0x000fe40000000024 */
[----:B------:R-:W-:Y:S01]  /*0a20*/  FFMA R35, R21, R27, R28 ;  /* 0x0000001b15237223 */ /* 0x000fe2000000001c */
[----:B------:R-:W-:Y:S01]  /*0a30*/  FFMA R34, R27, R9, R34 ;  /* 0x000000091b227223 */ /* 0x000fe20000000022 */
[----:B--2---:R-:W-:Y:S01]  /*0a40*/  FFMA R27, R12, R14, R19 ;  /* 0x0000000e0c1b7223 */ /* 0x004fe20000000013 */
[-C--:B------:R-:W-:Y:S01]  /*0a50*/  FFMA R26, R14, R13.reuse, R18 ;  /* 0x0000000d0e1a7223 */ /* 0x080fe20000000012 */
[C---:B------:R-:W-:Y:S01]  /*0a60*/  FFMA R19, R12.reuse, R22, R16 ;  /* 0x000000160c137223 */ /* 0x040fe20000000010 */
[C---:B------:R-:W-:Y:S01]  /*0a70*/  FFMA R28, R12.reuse, R10, R17 ;  /* 0x0000000a0c1c7223 */ /* 0x040fe20000000011 */
[----:B------:R-:W-:Y:S01]  /*0a80*/  FFMA R18, R12, R6, R37 ;  /* 0x000000060c127223 */ /* 0x000fe20000000025 */
[----:B------:R-:W1:Y:S01]  /*0a90*/  LDS.64 R16, [R25+UR8+0x800] ;  /* 0x0008000819107984 */ /* 0x000e620008000a00 */
[-C--:B------:R-:W-:Y:S01]  /*0aa0*/  FFMA R36, R6, R13.reuse, R29 ;  /* 0x0000000d06247223 */ /* 0x080fe2000000001d */
[----:B------:R-:W-:Y:S01]  /*0ab0*/  FFMA R6, R22, R13, R35 ;  /* 0x0000000d16067223 */ /* 0x000fe20000000023 */
[----:B------:R-:W-:Y:S01]  /*0ac0*/  FFMA R34, R13, R10, R34 ;  /* 0x0000000a0d227223 */ /* 0x000fe20000000022 */
[----:B0-----:R-:W-:Y:S01]  /*0ad0*/  FFMA R29, R4, R15, R27 ;  /* 0x0000000f041d7223 */ /* 0x001fe2000000001b */
[----:B------:R-:W-:-:S02]  /*0ae0*/  FFMA R26, R15, R5, R26 ;  /* 0x000000050f1a7223 */ /* 0x000fc4000000001a */
[----:B------:R-:W0:Y:S01]  /*0af0*/  LDS.128 R12, [R30+UR11+0xc0] ;  /* 0x0000c00b1e0c7984 */ /* 0x000e220008000c00 */
[C---:B------:R-:W-:Y:S01]  /*0b00*/  FFMA R18, R4.reuse, R7, R18 ;  /* 0x0000000704127223 */ /* 0x040fe20000000012 */
[C---:B------:R-:W-:Y:S01]  /*0b10*/  FFMA R27, R4.reuse, R11, R28 ;  /* 0x0000000b041b7223 */ /* 0x040fe2000000001c */
[----:B------:R-:W-:Y:S01]  /*0b20*/  FFMA R19, R4, R23, R19 ;  /* 0x0000001704137223 */ /* 0x000fe20000000013 */
[-C--:B------:R-:W-:Y:S01]  /*0b30*/  FFMA R28, R7, R5.reuse, R36 ;  /* 0x00000005071c7223 */ /* 0x080fe20000000024 */
[----:B------:R-:W-:Y:S01]  /*0b40*/  FFMA R37, R23, R5, R6 ;  /* 0x0000000517257223 */ /* 0x000fe20000000006 */
[----:B------:R-:W-:Y:S02]  /*0b50*/  FFMA R35, R5, R11, R34 ;  /* 0x0000000b05237223 */ /* 0x000fe40000000022 */
[----:B------:R-:W2:Y:S01]  /*0b60*/  LDS.128 R4, [R30+UR11+0xe0] ;  /* 0x0000e00b1e047984 */ /* 0x000ea20008000c00 */
[CC--:B-1----:R-:W-:Y:S01]  /*0b70*/  FFMA R29, R20.reuse, R16.reuse, R29 ;  /* 0x00000010141d7223 */ /* 0x0c2fe2000000001d */
[-C--:B------:R-:W-:Y:S01]  /*0b80*/  FFMA R26, R20, R17.reuse, R26 ;  /* 0x00000011141a7223 */ /* 0x080fe2000000001a */
[C---:B------:R-:W-:Y:S01]  /*0b90*/  FFMA R20, R8.reuse, R16, R18 ;  /* 0x0000001008147223 */ /* 0x040fe20000000012 */
[----:B------:R-:W-:Y:S01]  /*0ba0*/  FFMA R8, R8, R17, R28 ;  /* 0x0000001108087223 */ /* 0x000fe2000000001c */
[----:B0-----:R-:W-:-:S02]  /*0bb0*/  FFMA R28, R16, R12, R19 ;  /* 0x0000000c101c7223 */ /* 0x001fc40000000013 */
[----:B------:R-:W0:Y:S01]  /*0bc0*/  LDS.64 R18, [R25+UR8+0x880] ;  /* 0x0008800819127984 */ /* 0x000e220008000a00 */
[-C--:B------:R-:W-:Y:S01]  /*0bd0*/  FFMA R12, R12, R17.reuse, R37 ;  /* 0x000000110c0c7223 */ /* 0x080fe20000000025 */
[----:B--2---:R-:W-:Y:S01]  /*0be0*/  FFMA R34, R16, R4, R27 ;  /* 0x0000000410227223 */ /* 0x004fe2000000001b */
[----:B------:R-:W-:Y:S02]  /*0bf0*/  FFMA R4, R4, R17, R35 ;  /* 0x0000001104047223 */ /* 0x000fe40000000023 */
[----:B------:R-:W1:Y:S01]  /*0c00*/  LDS.64 R16, [R25+UR8+0x900] ;  /* 0x0009000819107984 */ /* 0x000e620008000a00 */
[----:B0-----:R-:W-:-:S03]  /*0c10*/  FFMA R35, R21, R19, R26 ;  /* 0x0000001315237223 */ /* 0x001fc6000000001a */
[----:B------:R-:W0:Y:S01]  /*0c20*/  LDS.64 R26, [R25+UR8+0x980] ;  /* 0x00098008191a7984 */ /* 0x000e220008000a00 */
[C---:B------:R-:W-:Y:S01]  /*0c30*/  FFMA R29, R18.reuse, R21, R29 ;  /* 0x00000015121d7223 */ /* 0x040fe2000000001d */
[C---:B------:R-:W-:Y:S01]  /*0c40*/  FFMA R21, R18.reuse, R9, R20 ;  /* 0x0000000912157223 */ /* 0x040fe20000000014 */
[C---:B------:R-:W-:Y:S01]  /*0c50*/  FFMA R37, R18.reuse, R13, R28 ;  /* 0x0000000d12257223 */ /* 0x040fe2000000001c */
[-C--:B------:R-:W-:Y:S01]  /*0c60*/  FFMA R9, R9, R19.reuse, R8 ;  /* 0x0000001309097223 */ /* 0x080fe20000000008 */
[----:B------:R-:W-:Y:S01]  /*0c70*/  FFMA R13, R13, R19, R12 ;  /* 0x000000130d0d7223 */ /* 0x000fe2000000000c */
[-C--:B------:R-:W-:Y:S01]  /*0c80*/  FFMA R8, R18, R5.reuse, R34 ;  /* 0x0000000512087223 */ /* 0x080fe20000000022 */
[----:B------:R-:W-:Y:S01]  /*0c90*/  FFMA R12, R19, R5, R4 ;  /* 0x00000005130c7223 */ /* 0x000fe20000000004 */
[----:B-1----:R-:W-:Y:S01]  /*0ca0*/  FFMA R5, R16, R22, R29 ;  /* 0x0000001610057223 */ /* 0x002fe2000000001d */
[-C--:B------:R-:W-:Y:S01]  /*0cb0*/  FFMA R34, R22, R17.reuse, R35 ;  /* 0x0000001116227223 */ /* 0x080fe20000000023 */
[C---:B------:R-:W-:Y:S01]  /*0cc0*/  FFMA R37, R16.reuse, R14, R37 ;  /* 0x0000000e10257223 */ /* 0x040fe20000000025 */
[C---:B------:R-:W-:Y:S01]  /*0cd0*/  FFMA R4, R16.reuse, R10, R21 ;  /* 0x0000000a10047223 */ /* 0x040fe20000000015 */
[-C--:B------:R-:W-:Y:S01]  /*0ce0*/  FFMA R8, R16, R6.reuse, R8 ;  /* 0x0000000610087223 */ /* 0x080fe20000000008 */
[-C--:B------:R-:W-:Y:S01]  /*0cf0*/  FFMA R14, R14, R17.reuse, R13 ;  /* 0x000000110e0e7223 */ /* 0x080fe2000000000d */
[----:B------:R-:W-:Y:S01]  /*0d00*/  FFMA R10, R10, R17, R9 ;  /* 0x000000110a0a7223 */ /* 0x000fe20000000009 */
[----:B------:R-:W-:Y:S01]  /*0d10*/  FFMA R6, R17, R6, R12 ;  /* 0x0000000611067223 */ /* 0x000fe2000000000c */
[----:B------:R-:W-:Y:S04]  /*0d20*/  LDS.64 R28, [R25+UR8+0x280] ;  /* 0x00028008191c7984 */ /* 0x000fe80008000a00 */
[----:B------:R-:W-:Y:S04]  /*0d30*/  LDS.64 R12, [R25+UR8+0x200] ;  /* 0x00020008190c7984 */ /* 0x000fe80008000a00 */
[----:B------:R-:W1:Y:S01]  /*0d40*/  LDS.128 R16, [R30+UR11+0x10] ;  /* 0x0000100b1e107984 */ /* 0x000e620008000c00 */
[----:B0-----:R-:W-:Y:S01]  /*0d50*/  FFMA R5, R26, R23, R5 ;  /* 0x000000171a057223 */ /* 0x001fe20000000005 */
[----:B------:R-:W-:-:S02]  /*0d60*/  FFMA R34, R23, R27, R34 ;  /* 0x0000001b17227223 */ /* 0x000fc40000000022 */
[----:B------:R-:W0:Y:S01]  /*0d70*/  LDS.128 R20, [R30+UR11+0x30] ;  /* 0x0000300b1e147984 */ /* 0x000e220008000c00 */
[C---:B------:R-:W-:Y:S01]  /*0d80*/  FFMA R9, R26.reuse, R11, R4 ;  /* 0x0000000b1a097223 */ /* 0x040fe20000000004 */
[----:B------:R-:W-:Y:S01]  /*0d90*/  FFMA R11, R11, R27, R10 ;  /* 0x0000001b0b0b7223 */ /* 0x000fe2000000000a */
[C---:B------:R-:W-:Y:S01]  /*0da0*/  FFMA R37, R26.reuse, R15, R37 ;  /* 0x0000000f1a257223 */ /* 0x040fe20000000025 */
[----:B------:R-:W-:Y:S01]  /*0db0*/  FFMA R35, R15, R27, R14 ;  /* 0x0000001b0f237223 */ /* 0x000fe2000000000e */
[----:B------:R-:W-:Y:S01]  /*0dc0*/  FFMA R15, R26, R7, R8 ;  /* 0x000000071a0f7223 */ /* 0x000fe20000000008 */
[C---:B-1----:R-:W-:Y:S01]  /*0dd0*/  FFMA R5, R16.reuse, R12, R5 ;  /* 0x0000000c10057223 */ /* 0x042fe20000000005 */
[-C--:B------:R-:W-:Y:S01]  /*0de0*/  FFMA R26, R16, R13.reuse, R34 ;  /* 0x0000000d101a7223 */ /* 0x080fe20000000022 */
[----:B0-----:R-:W-:Y:S01]  /*0df0*/  FFMA R14, R12, R20, R9 ;  /* 0x000000140c0e7223 */ /* 0x001fe20000000009 */
[----:B------:R-:W-:Y:S02]  /*0e00*/  FFMA R16, R20, R13, R11 ;  /* 0x0000000d14107223 */ /* 0x000fe4000000000b */
[----:B------:R-:W0:Y:S01]  /*0e10*/  LDS.128 R8, [R30+UR11+0x70] ;  /* 0x0000700b1e087984 */ /* 0x000e220008000c00 */
[----:B------:R-:W-:Y:S01]  /*0e20*/  FFMA R27, R27, R7, R6 ;  /* 0x000000071b1b7223 */ /* 0x000fe20000000006 */
[----:B------:R-:W-:-:S02]  /*0e30*/  FFMA R20, R28, R17, R5 ;  /* 0x000000111c147223 */ /* 0x000fc40000000005 */
[----:B------:R-:W1:Y:S01]  /*0e40*/  LDS.128 R4, [R30+UR11+0x50] ;  /* 0x0000500b1e047984 */ /* 0x000e620008000c00 */
[----:B------:R-:W-:Y:S01]  /*0e50*/  FFMA R26, R17, R29, R26 ;  /* 0x0000001d111a7223 */ /* 0x000fe2000000001a */
[----:B------:R-:W-:Y:S01]  /*0e60*/  FFMA R17, R28, R21, R14 ;  /* 0x000000151c117223 */ /* 0x000fe2000000000e */
[C---:B0-----:R-:W-:Y:S02]  /*0e70*/  FFMA R34, R12.reuse, R8, R15 ;  /* 0x000000080c227223 */ /* 0x041fe4000000000f */
[----:B------:R-:W0:Y:S01]  /*0e80*/  LDS.64 R14, [R25+UR8+0x300] ;  /* 0x00030008190e7984 */ /* 0x000e220008000a00 */
[----:B-1----:R-:W-:Y:S01]  /*0e90*/  FFMA R37, R12, R4, R37 ;  /* 0x000000040c257223 */ /* 0x002fe20000000025 */
[----:B------:R-:W-:Y:S01]  /*0ea0*/  FFMA R12, R4, R13, R35 ;  /* 0x0000000d040c7223 */ /* 0x000fe20000000023 */
[----:B------:R-:W-:Y:S01]  /*0eb0*/  FFMA R16, R29, R21, R16 ;  /* 0x000000151d107223 */ /* 0x000fe20000000010 */
[----:B------:R-:W-:Y:S01]  /*0ec0*/  FFMA R36, R8, R13, R27 ;  /* 0x0000000d08247223 */ /* 0x000fe2000000001b */
[C---:B------:R-:W-:Y:S01]  /*0ed0*/  FFMA R27, R28.reuse, R5, R37 ;  /* 0x000000051c1b7223 */ /* 0x040fe20000000025 */
[----:B------:R-:W-:Y:S01]  /*0ee0*/  FFMA R21, R28, R9, R34 ;  /* 0x000000091c157223 */ /* 0x000fe20000000022 */
[----:B------:R-:W-:Y:S01]  /*0ef0*/  FFMA R35, R5, R29, R12 ;  /* 0x0000001d05237223 */ /* 0x000fe2000000000c */
[----:B------:R-:W-:Y:S01]  /*0f00*/  FFMA R28, R29, R9, R36 ;  /* 0x000000091d1c7223 */ /* 0x000fe20000000024 */
[----:B------:R-:W1:Y:S01]  /*0f10*/  LDS.64 R12, [R25+UR8+0x380] ;  /* 0x00038008190c7984 */ /* 0x000e620008000a00 */
[C---:B0-----:R-:W-:Y:S01]  /*0f20*/  FFMA R29, R14.reuse, R18, R20 ;  /* 0x000000120e1d7223 */ /* 0x041fe20000000014 */
[C---:B------:R-:W-:Y:S01]  /*0f30*/  FFMA R36, R14.reuse, R6, R27 ;  /* 0x000000060e247223 */ /* 0x040fe2000000001b */
[C---:B------:R-:W-:Y:S01]  /*0f40*/  FFMA R34, R14.reuse, R22, R17 ;  /* 0x000000160e227223 */ /* 0x040fe20000000011 */
[----:B------:R-:W-:-:S02]  /*0f50*/  FFMA R14, R14, R10, R21 ;  /* 0x0000000a0e0e7223 */ /* 0x000fc40000000015 */
[----:B------:R-:W0:Y:S01]  /*0f60*/  LDS.64 R20, [R25+UR8+0x600] ;  /* 0x0006000819147984 */ /* 0x000e220008000a00 */
[----:B------:R-:W-:-:S03]  /*0f70*/  FFMA R18, R18, R15, R26 ;  /* 0x0000000f12127223 */ /* 0x000fc6000000001a */
[----:B------:R-:W2:Y:S01]  /*0f80*/  LDS.64 R26, [R25+UR8+0x680] ;  /* 0x00068008191a7984 */ /* 0x000ea20008000a00 */
[----:B------:R-:W-:Y:S01]  /*0f90*/  FFMA R16, R15, R22, R16 ;  /* 0x000000160f107223 */ /* 0x000fe20000000010 */
[----:B-1----:R-:W-:Y:S01]  /*0fa0*/  FFMA R18, R19, R13, R18 ;  /* 0x0000000d13127223 */ /* 0x002fe20000000012 */
[----:B------:R-:W-:Y:S01]  /*0fb0*/  FFMA R22, R6, R15, R35 ;  /* 0x0000000f06167223 */ /* 0x000fe20000000023 */
[CC--:B------:R-:W-:Y:S01]  /*0fc0*/  FFMA R37, R12.reuse, R23.reuse, R34 ;  /* 0x000000170c257223 */ /* 0x0c0fe20000000022 */
[----:B------:R-:W-:Y:S01]  /*0fd0*/  FFMA R16, R13, R23, R16 ;  /* 0x000000170d107223 */ /* 0x000fe20000000010 */
[----:B------:R-:W-:Y:S01]  /*0fe0*/  FFMA R15, R15, R10, R28 ;  /* 0x0000000a0f0f7223 */ /* 0x000fe2000000001c */
[----:B------:R-:W-:Y:S01]  /*0ff0*/  FFMA R35, R7, R13, R22 ;  /* 0x0000000d07237223 */ /* 0x000fe20000000016 */
[C---:B------:R-:W-:Y:S01]  /*1000*/  FFMA R29, R12.reuse, R19, R29 ;  /* 0x000000130c1d7223 */ /* 0x040fe2000000001d */
[C---:B------:R-:W-:Y:S01]  /*1010*/  FFMA R28, R12.reuse, R7, R36 ;  /* 0x000000070c1c7223 */ /* 0x040fe20000000024 */
[-C--:B------:R-:W-:Y:S01]  /*1020*/  FFMA R36, R12, R11.reuse, R14 ;  /* 0x0000000b0c247223 */ /* 0x080fe2000000000e */
[----:B------:R-:W-:-:S02]  /*1030*/  FFMA R34, R13, R11, R15 ;  /* 0x0000000b0d227223 */ /* 0x000fc4000000000f */
[----:B------:R-:W1:Y:S01]  /*1040*/  LDS.128 R12, [R30+UR11+0xb0] ;  /* 0x0000b00b1e0c7984 */ /* 0x000e620008000c00 */
[-C--:B0-----:R-:W-:Y:S01]  /*1050*/  FFMA R18, R4, R21.reuse, R18 ;  /* 0x0000001504127223 */ /* 0x081fe20000000012 */
[CC--:B------:R-:W-:Y:S01]  /*1060*/  FFMA R37, R8.reuse, R20.reuse, R37 ;  /* 0x0000001408257223 */ /* 0x0c0fe20000000025 */
[----:B------:R-:W-:Y:S02]  /*1070*/  FFMA R8, R8, R21, R16 ;  /* 0x0000001508087223 */ /* 0x000fe40000000010 */
[----:B--2---:R-:W-:Y:S02]  /*1080*/  FFMA R22, R5, R27, R18 ;  /* 0x0000001b05167223 */ /* 0x004fe40000000012 */
[----:B------:R-:W0:Y:S01]  /*1090*/  LDS.128 R16, [R30+UR11+0x90] ;  /* 0x0000900b1e107984 */ /* 0x000e220008000c00 */
[----:B------:R-:W-:Y:S01]  /*10a0*/  FFMA R23, R4, R20, R29 ;  /* 0x0000001404177223 */ /* 0x000fe2000000001d */
[----:B------:R-:W-:Y:S01]  /*10b0*/  FFMA R37, R26, R9, R37 ;  /* 0x000000091a257223 */ /* 0x000fe20000000025 */
[----:B------:R-:W-:-:S02]  /*10c0*/  FFMA R29, R9, R27, R8 ;  /* 0x0000001b091d7223 */ /* 0x000fc40000000008 */
[----:B------:R-:W-:Y:S02]  /*10d0*/  FFMA R23, R26, R5, R23 ;  /* 0x000000051a177223 */ /* 0x000fe40000000017 */
[----:B------:R-:W2:Y:S01]  /*10e0*/  LDS.64 R4, [R25+UR8+0x700] ;  /* 0x0007000819047984 */ /* 0x000ea20008000a00 */
[C---:B-1----:R-:W-:Y:S01]  /*10f0*/  FFMA R36, R20.reuse, R12, R36 ;  /* 0x0000000c14247223 */ /* 0x042fe20000000024 */
[----:B0-----:R-:W-:-:S04]  /*1100*/  FFMA R9, R20, R16, R28 ;  /* 0x0000001014097223 */ /* 0x001fc8000000001c */
[----:B------:R-:W-:Y:S02]  /*1110*/  FFMA R20, R26, R17, R9 ;  /* 0x000000111a147223 */ /* 0x000fe40000000009 */
[----:B------:R-:W0:Y:S01]  /*1120*/  LDS.64 R8, [R25+UR8+0x780] ;  /* 0x0007800819087984 */ /* 0x000e220008000a00 */
[-C--:B------:R-:W-:Y:S01]  /*1130*/  FFMA R28, R16, R21.reuse, R35 ;  /* 0x00000015101c7223 */ /* 0x080fe20000000023 */
[----:B------:R-:W-:Y:S01]  /*1140*/  FFMA R34, R12, R21, R34 ;  /* 0x000000150c227223 */ /* 0x000fe20000000022 */
[----:B------:R-:W-:Y:S02]  /*1150*/  FFMA R21, R26, R13, R36 ;  /* 0x0000000d1a157223 */ /* 0x000fe40000000024 */
[----:B------:R-:W-:Y:S01]  /*1160*/  FFMA R35, R17, R27, R28 ;  /* 0x0000001b11237223 */ /* 0x000fe2000000001c */
[----:B------:R-:W-:Y:S01]  /*1170*/  FFMA R34, R27, R13, R34 ;  /* 0x0000000d1b227223 */ /* 0x000fe20000000022 */
[C---:B--2---:R-:W-:Y:S01]  /*1180*/  FFMA R27, R4.reuse, R6, R23 ;  /* 0x00000006041b7223 */ /* 0x044fe20000000017 */
[C---:B------:R-:W-:Y:S01]  /*1190*/  FFMA R23, R4.reuse, R18, R20 ;  /* 0x0000001204177223 */ /* 0x040fe20000000014 */
[----:B------:R-:W-:Y:S01]  /*11a0*/  FFMA R28, R4, R14, R21 ;  /* 0x0000000e041c7223 */ /* 0x000fe20000000015 */
[-C--:B------:R-:W-:Y:S01]  /*11b0*/  FFMA R6, R6, R5.reuse, R22 ;  /* 0x0000000506067223 */ /* 0x080fe20000000016 */
[----:B------:R-:W1:Y:S01]  /*11c0*/  LDS.64 R20, [R25+UR8+0xa00] ;  /* 0x000a000819147984 */ /* 0x000e620008000a00 */
[----:B------:R-:W-:Y:S01]  /*11d0*/  FFMA R26, R4, R10, R37 ;  /* 0x0000000a041a7223 */ /* 0x000fe20000000025 */
        /* <DEDUP_REMOVED lines=11> */
[----:B------:R-:W-:Y:S01]  /*1290*/  FFMA R35, R9, R15, R34 ;  /* 0x0000000f09237223 */ /* 0x000fe20000000022 */
[CC--:B-1----:R-:W-:Y:S01]  /*12a0*/  FFMA R29, R16.reuse, R20.reuse, R29 ;  /* 0x00000014101d7223 */ /* 0x0c2fe2000000001d */
[-C--:B------:R-:W-:Y:S02]  /*12b0*/  FFMA R16, R16, R21.reuse, R10 ;  /* 0x0000001510107223 */ /* 0x080fe4000000000a */
[----:B------:R-:W1:Y:S01]  /*12c0*/  LDS.128 R8, [R30+UR11+0xf0] ;  /* 0x0000f00b1e087984 */ /* 0x000e620008000c00 */
[C---:B------:R-:W-:Y:S01]  /*12d0*/  FFMA R26, R12.reuse, R20, R26 ;  /* 0x000000140c1a7223 */ /* 0x040fe2000000001a */
[----:B------:R-:W-:Y:S01]  /*12e0*/  FFMA R12, R12, R21, R22 ;  /* 0x000000150c0c7223 */ /* 0x000fe20000000016 */
[----:B0-----:R-:W-:-:S02]  /*12f0*/  FFMA R28, R20, R4, R23 ;  /* 0x00000004141c7223 */ /* 0x001fc40000000017 */
[----:B------:R-:W0:Y:S01]  /*1300*/  LDS.64 R22, [R25+UR8+0xa80] ;  /* 0x000a800819167984 */ /* 0x000e220008000a00 */
[-C--:B------:R-:W-:Y:S01]  /*1310*/  FFMA R4, R4, R21.reuse, R37 ;  /* 0x0000001504047223 */ /* 0x080fe20000000025 */
[----:B-1----:R-:W-:Y:S01]  /*1320*/  FFMA R34, R20, R8, R27 ;  /* 0x0000000814227223 */ /* 0x002fe2000000001b */
[----:B------:R-:W-:Y:S02]  /*1330*/  FFMA R8, R8, R21, R35 ;  /* 0x0000001508087223 */ /* 0x000fe40000000023 */
[----:B------:R-:W1:Y:S01]  /*1340*/  LDS.64 R20, [R25+UR8+0xb00] ;  /* 0x000b000819147984 */ /* 0x000e620008000a00 */
[----:B------:R-:W-:Y:S01]  /*1350*/  UIADD3 UR5, UPT, UPT, UR5, 0x1, URZ ;  /* 0x0000000105057890 */ /* 0x000fe2000fffe0ff */
[C---:B0-----:R-:W-:Y:S01]  /*1360*/  FFMA R29, R22.reuse, R17, R29 ;  /* 0x00000011161d7223 */ /* 0x041fe2000000001d */
[----:B------:R-:W-:Y:S02]  /*1370*/  FFMA R27, R17, R23, R16 ;  /* 0x00000017111b7223 */ /* 0x000fe40000000010 */
[----:B------:R-:W0:Y:S01]  /*1380*/  LDS.64 R16, [R25+UR8+0xb80] ;  /* 0x000b800819107984 */ /* 0x000e220008000a00 */
[----:B------:R-:W-:Y:S01]  /*1390*/  UISETP.NE.AND UP0, UPT, UR5, 0x20, UPT ;  /* 0x000000200500788c */ /* 0x000fe2000bf05270 */
[C---:B------:R-:W-:Y:S01]  /*13a0*/  FFMA R35, R22.reuse, R13, R26 ;  /* 0x0000000d16237223 */ /* 0x040fe2000000001a */
[C---:B------:R-:W-:Y:S01]  /*13b0*/  FFMA R37, R22.reuse, R5, R28 ;  /* 0x0000000516257223 */ /* 0x040fe2000000001c */
[-C--:B------:R-:W-:Y:S01]  /*13c0*/  FFMA R13, R13, R23.reuse, R12 ;  /* 0x000000170d0d7223 */ /* 0x080fe2000000000c */
[----:B------:R-:W-:Y:S01]  /*13d0*/  FFMA R5, R5, R23, R4 ;  /* 0x0000001705057223 */ /* 0x000fe20000000004 */
[-C--:B------:R-:W-:Y:S01]  /*13e0*/  FFMA R34, R22, R9.reuse, R34 ;  /* 0x0000000916227223 */ /* 0x080fe20000000022 */
[----:B------:R-:W-:Y:S01]  /*13f0*/  FFMA R8, R23, R9, R8 ;  /* 0x0000000917087223 */ /* 0x000fe20000000008 */
[C---:B-1----:R-:W-:Y:S01]  /*1400*/  FFMA R29, R20.reuse, R18, R29 ;  /* 0x00000012141d7223 */ /* 0x042fe2000000001d */
[C---:B------:R-:W-:Y:S01]  /*1410*/  FFMA R4, R20.reuse, R6, R37 ;  /* 0x0000000614047223 */ /* 0x040fe20000000025 */
[----:B------:R-:W-:Y:S01]  /*1420*/  FFMA R12, R20, R14, R35 ;  /* 0x0000000e140c7223 */ /* 0x000fe20000000023 */
[-C--:B------:R-:W-:Y:S01]  /*1430*/  FFMA R18, R18, R21.reuse, R27 ;  /* 0x0000001512127223 */ /* 0x080fe2000000001b */
[-C--:B------:R-:W-:Y:S01]  /*1440*/  FFMA R6, R6, R21.reuse, R5 ;  /* 0x0000001506067223 */ /* 0x080fe20000000005 */
[-C--:B------:R-:W-:Y:S01]  /*1450*/  FFMA R20, R20, R10.reuse, R34 ;  /* 0x0000000a14147223 */ /* 0x080fe20000000022 */
[----:B------:R-:W-:Y:S01]  /*1460*/  FFMA R14, R14, R21, R13 ;  /* 0x000000150e0e7223 */ /* 0x000fe2000000000d */
[----:B------:R-:W-:Y:S01]  /*1470*/  FFMA R8, R21, R10, R8 ;  /* 0x0000000a15087223 */ /* 0x000fe20000000008 */
[----:B------:R-:W-:-:S02]  /*1480*/  IADD3 R3, PT, PT, R3, 0x800, RZ ;  /* 0x0000080003037810 */ /* 0x000fc40007ffe0ff */
[----:B------:R-:W-:Y:S01]  /*1490*/  IADD3 R24, PT, PT, R24, 0x8, RZ ;  /* 0x0000000818187810 */ /* 0x000fe20007ffe0ff */
[C---:B0-----:R-:W-:Y:S01]  /*14a0*/  FFMA R26, R16.reuse, R19, R29 ;  /* 0x00000013101a7223 */ /* 0x041fe2000000001d */
[----:B------:R-:W-:Y:S01]  /*14b0*/  FFMA R28, R19, R17, R18 ;  /* 0x00000011131c7223 */ /* 0x000fe20000000012 */
[C---:B------:R-:W-:Y:S01]  /*14c0*/  FFMA R29, R16.reuse, R7, R4 ;  /* 0x00000007101d7223 */ /* 0x040fe20000000004 */
[----:B------:R-:W-:Y:S01]  /*14d0*/  FFMA R27, R7, R17, R6 ;  /* 0x00000011071b7223 */ /* 0x000fe20000000006 */
[C---:B------:R-:W-:Y:S01]  /*14e0*/  FFMA R34, R16.reuse, R15, R12 ;  /* 0x0000000f10227223 */ /* 0x040fe2000000000c */
[----:B------:R-:W-:Y:S01]  /*14f0*/  FFMA R35, R16, R11, R20 ;  /* 0x0000000b10237223 */ /* 0x000fe20000000014 */
[----:B------:R-:W-:Y:S01]  /*1500*/  FFMA R36, R15, R17, R14 ;  /* 0x000000110f247223 */ /* 0x000fe2000000000e */
[----:B------:R-:W-:Y:S01]  /*1510*/  FFMA R37, R17, R11, R8 ;  /* 0x0000000b11257223 */ /* 0x000fe20000000008 */
[----:B------:R-:W-:Y:S06]  /*1520*/  BRA.U UP0, `(.L_x_0) ;  /* 0xfffffff100187547 */ /* 0x000fec000b83ffff */
[----:B------:R-:W-:Y:S05]  /*1530*/  BRA.U UP1, `(.L_x_1) ;  /* 0xffffffed01b87547 */ /* 0x000fea000b83ffff */
[----:B------:R-:W0:Y:S01]  /*1540*/  LDC.64 R2, c[0x0][0x380] ;  /* 0x0000e000ff027b82 */ /* 0x000e220000000a00 */
[----:B------:R-:W-:Y:S01]  /*1550*/  MOV R4, UR10 ;  /* 0x0000000a00047c02 */ /* 0x000fe20008000f00 */
[----:B------:R-:W-:-:S04]  /*1560*/  HFMA2 R7, -RZ, RZ, 0.015625, -0.00048828125 ;  /* 0x24009000ff077431 */ /* 0x000fc800000001ff */
[----:B------:R-:W-:Y:S01]  /*1570*/  IMAD R33, R4, 0x30, R33 ;  /* 0x0000003004217824 */ /* 0x000fe200078e0221 */
[----:B------:R-:W-:-:S03]  /*1580*/  SHF.L.U32 R4, R0, 0x1, RZ ;  /* 0x0000000100047819 */ /* 0x000fc600000006ff */
[----:B------:R-:W-:Y:S01]  /*1590*/  IMAD R0, R33, 0xc00, RZ ;  /* 0x00000c0021007824 */ /* 0x000fe200078e02ff */
[----:B------:R-:W-:Y:S01]  /*15a0*/  LOP3.LUT R5, R4, 0x1e, RZ, 0xc0, !PT ;  /* 0x0000001e04057812 */ /* 0x000fe200078ec0ff */
[----:B------:R-:W-:-:S03]  /*15b0*/  IDP.2A.LO.U16.U8 R32, R7, R32, RZ ;  /* 0x0000002007207226 */ /* 0x000fc600000010ff */
[----:B------:R-:W-:-:S04]  /*15c0*/  IADD3 R5, PT, PT, R5, UR7, R0 ;  /* 0x0000000705057c10 */ /* 0x000fc8000fffe000 */
[----:B------:R-:W-:-:S05]  /*15d0*/  IADD3 R5, PT, PT, R32, UR9, R5 ;  /* 0x0000000920057c10 */ /* 0x000fca000fffe005 */
[----:B0-----:R-:W-:-:S05]  /*15e0*/  IMAD.WIDE.U32 R2, R5, 0x4, R2 ;  /* 0x0000000405027825 */ /* 0x001fca00078e0002 */
[----:B------:R-:W-:Y:S04]  /*15f0*/  STG.E desc[UR12][R2.64], R26 ;  /* 0x0000001a02007986 */ /* 0x000fe8000c10190c */
[----:B------:R-:W-:Y:S04]  /*1600*/  STG.E desc[UR12][R2.64+0x800], R29 ;  /* 0x0008001d02007986 */ /* 0x000fe8000c10190c */
[----:B------:R-:W-:Y:S04]  /*1610*/  STG.E desc[UR12][R2.64+0x4], R28 ;  /* 0x0000041c02007986 */ /* 0x000fe8000c10190c */
[----:B------:R-:W-:Y:S04]  /*1620*/  STG.E desc[UR12][R2.64+0x804], R27 ;  /* 0x0008041b02007986 */ /* 0x000fe8000c10190c */
[----:B------:R-:W-:Y:S04]  /*1630*/  STG.E desc[UR12][R2.64+0x400], R34 ;  /* 0x0004002202007986 */ /* 0x000fe8000c10190c */
[----:B------:R-:W-:Y:S04]  /*1640*/  STG.E desc[UR12][R2.64+0xc00], R35 ;  /* 0x000c002302007986 */ /* 0x000fe8000c10190c */
[----:B------:R-:W-:Y:S04]  /*1650*/  STG.E desc[UR12][R2.64+0x404], R36 ;  /* 0x0004042402007986 */ /* 0x000fe8000c10190c */
[----:B------:R-:W-:Y:S01]  /*1660*/  STG.E desc[UR12][R2.64+0xc04], R37 ;  /* 0x000c042502007986 */ /* 0x000fe2000c10190c */
[----:B------:R-:W-:Y:S05]  /*1670*/  EXIT ;  /* 0x000000000000794d */ /* 0x000fea0003800000 */
.L_x_2:
[----:B------:R-:W-:-:S00]  /*1680*/  BRA `(.L_x_2) ;  /* 0xfffffffc00fc7947 */ /* 0x000fc0000383ffff */
[----:B------:R-:W-:-:S00]  /*1690*/  NOP ;  /* 0x0000000000007918 */ /* 0x000fc00000000000 */
        /* <DEDUP_REMOVED lines=14> */
.L_x_3:


//--------------------- .nv.shared.main_kernel    --------------------------
	.section	.nv.shared.main_kernel,"aw",@nobits
	.sectionflags	@""
	.align	4
.nv.shared.main_kernel:
	.zero		7168


//--------------------- .nv.shared.reserved.0     --------------------------
	.section	.nv.shared.reserved.0,"aw",@nobits
	.weak		__nv_reservedSMEM_offset_0_alias
	.size		__nv_reservedSMEM_offset_0_alias, 0, 64
	.other		__nv_reservedSMEM_offset_0_alias,@"STO_CUDA_RESERVED_SHARED STV_DEFAULT"
__nv_reservedSMEM_offset_0_alias:
	.zero		0
	.zero		64


//--------------------- .nv.constant0.main_kernel --------------------------
	.section	.nv.constant0.main_kernel,"a",@progbits
	.sectionflags	@""
	.align	4
.nv.constant0.main_kernel:
	.zero		920


//--------------------- SYMBOLS --------------------------

	.type		.nv.reservedSmem.offset0,@object
	.size		.nv.reservedSmem.offset0,0x4
	.type		.nv.reservedSmem.cap,@object
	.size		.nv.reservedSmem.cap,0x4
